	.headerflags	@"EF_CUDA_TEXMODE_UNIFIED EF_CUDA_64BIT_ADDRESS EF_CUDA_SM80 EF_CUDA_VIRTUAL_SM(EF_CUDA_SM80)"
	.elftype	@"ET_EXEC"


//--------------------- .nv.info                  --------------------------
	.section	.nv.info,"",@"SHT_CUDA_INFO"
	.align	4


	//----- nvinfo : EIATTR_REGCOUNT
	.align		4
        /*0000*/ 	.byte	0x04, 0x2f
        /*0002*/ 	.short	(.L_1 - .L_0)
	.align		4
.L_0:
        /*0004*/ 	.word	index@(candidate5)
        /*0008*/ 	.word	0x000000b4


	//----- nvinfo : EIATTR_MAX_STACK_SIZE
	.align		4
.L_1:
        /*000c*/ 	.byte	0x04, 0x23
        /*000e*/ 	.short	(.L_3 - .L_2)
	.align		4
.L_2:
        /*0010*/ 	.word	index@(candidate5)
        /*0014*/ 	.word	0x00000000


	//----- nvinfo : EIATTR_MIN_STACK_SIZE
	.align		4
.L_3:
        /*0018*/ 	.byte	0x04, 0x12
        /*001a*/ 	.short	(.L_5 - .L_4)
	.align		4
.L_4:
        /*001c*/ 	.word	index@(candidate5)
        /*0020*/ 	.word	0x00000000


	//----- nvinfo : EIATTR_FRAME_SIZE
	.align		4
.L_5:
        /*0024*/ 	.byte	0x04, 0x11
        /*0026*/ 	.short	(.L_7 - .L_6)
	.align		4
.L_6:
        /*0028*/ 	.word	index@(candidate5)
        /*002c*/ 	.word	0x00000000
.L_7:


//--------------------- .nv.info.candidate5       --------------------------
	.section	.nv.info.candidate5,"",@"SHT_CUDA_INFO"
	.align	4


	//----- nvinfo : EIATTR_CUDA_API_VERSION
	.align		4
        /*0000*/ 	.byte	0x04, 0x37
        /*0002*/ 	.short	(.L_9 - .L_8)
.L_8:
        /*0004*/ 	.word	0x00000075


	//----- nvinfo : EIATTR_SW2861232_WAR
	.align		4
.L_9:
        /*0008*/ 	.byte	0x01, 0x35
	.zero		2


	//----- nvinfo : EIATTR_PARAM_CBANK
	.align		4
        /*000c*/ 	.byte	0x04, 0x0a
        /*000e*/ 	.short	(.L_11 - .L_10)
	.align		4
.L_10:
        /*0010*/ 	.word	index@(.nv.constant0.candidate5)
        /*0014*/ 	.short	0x0160
        /*0016*/ 	.short	0x0018


	//----- nvinfo : EIATTR_CBANK_PARAM_SIZE
	.align		4
.L_11:
        /*0018*/ 	.byte	0x03, 0x19
        /*001a*/ 	.short	0x0018


	//----- nvinfo : EIATTR_KPARAM_INFO
	.align		4
        /*001c*/ 	.byte	0x04, 0x17
        /*001e*/ 	.short	(.L_13 - .L_12)
.L_12:
        /*0020*/ 	.word	0x00000000
        /*0024*/ 	.short	0x0002
        /*0026*/ 	.short	0x0010
        /*0028*/ 	.byte	0x00, 0xf0, 0x21, 0x00


	//----- nvinfo : EIATTR_KPARAM_INFO
	.align		4
.L_13:
        /*002c*/ 	.byte	0x04, 0x17
        /*002e*/ 	.short	(.L_15 - .L_14)
.L_14:
        /*0030*/ 	.word	0x00000000
        /*0034*/ 	.short	0x0001
        /*0036*/ 	.short	0x0008
        /*0038*/ 	.byte	0x00, 0xf0, 0x21, 0x00


	//----- nvinfo : EIATTR_KPARAM_INFO
	.align		4
.L_15:
        /*003c*/ 	.byte	0x04, 0x17
        /*003e*/ 	.short	(.L_17 - .L_16)
.L_16:
        /*0040*/ 	.word	0x00000000
        /*0044*/ 	.short	0x0000
        /*0046*/ 	.short	0x0000
        /*0048*/ 	.byte	0x00, 0xf0, 0x21, 0x00


	//----- nvinfo : EIATTR_MAXREG_COUNT
	.align		4
.L_17:
        /*004c*/ 	.byte	0x03, 0x1b
        /*004e*/ 	.short	0x00ff


	//----- nvinfo : EIATTR_EXIT_INSTR_OFFSETS
	.align		4
        /*0050*/ 	.byte	0x04, 0x1c
        /*0052*/ 	.short	(.L_19 - .L_18)


	//   ....[0]....
.L_18:
        /*0054*/ 	.word	0x000057b0


	//----- nvinfo : EIATTR_MAX_THREADS
	.align		4
.L_19:
        /*0058*/ 	.byte	0x04, 0x05
        /*005a*/ 	.short	(.L_21 - .L_20)
.L_20:
        /*005c*/ 	.word	0x000000e0
        /*0060*/ 	.word	0x00000001
        /*0064*/ 	.word	0x00000001


	//----- nvinfo : EIATTR_CRS_STACK_SIZE
	.align		4
.L_21:
        /*0068*/ 	.byte	0x04, 0x1e
        /*006a*/ 	.short	(.L_23 - .L_22)
.L_22:
        /*006c*/ 	.word	0x00000000
.L_23:


//--------------------- .nv.rel.action            --------------------------
	.section	.nv.rel.action,"",@"SHT_CUDA_RELOCINFO"
	.align	8
	.sectionentsize	8
        /*0000*/ 	.byte	0x4b, 0x00, 0x00, 0x00, 0x00, 0x00, 0x00, 0x00, 0x00, 0x02, 0x02, 0x08, 0x10, 0x0a, 0x2f, 0x22
        /* <DEDUP_REMOVED lines=13> */


//--------------------- .nv.constant0.candidate5  --------------------------
	.section	.nv.constant0.candidate5,"a",@progbits
	.align	4
.nv.constant0.candidate5:
	.zero		376


//--------------------- .text.candidate5          --------------------------
	.section	.text.candidate5,"ax",@progbits
	.sectionflags	@"SHF_BARRIERS=1"
	.sectioninfo	@"SHI_REGISTERS=180"
	.align	128
        .global         candidate5
        .type           candidate5,@function
        .size           candidate5,(.L_x_7 - candidate5)
        .other          candidate5,@"STO_CUDA_ENTRY STV_DEFAULT"
candidate5:
.text.candidate5:
[----:B------:R-:W-:-:S02]  /*0000*/  MOV R1, c[0x0][0x28] ;  /* 0x00000a0000017a02 */ /* 0x000fc40000000f00 */
[----:B------:R-:W0:Y:S01]  /*0010*/  S2R R3, SR_TID.X ;  /* 0x0000000000037919 */ /* 0x000e220000002100 */
[----:B------:R-:W-:Y:S01]  /*0020*/  HFMA2.MMA R6, -RZ, RZ, 0, 0 ;  /* 0x00000000ff067435 */ /* 0x000fe200000001ff */
[----:B------:R-:W-:Y:S01]  /*0030*/  MOV R24, RZ ;  /* 0x000000ff00187202 */ /* 0x000fe20000000f00 */
[----:B------:R-:W-:Y:S01]  /*0040*/  HFMA2.MMA R2, -RZ, RZ, 0, 0 ;  /* 0x00000000ff027435 */ /* 0x000fe200000001ff */
[----:B------:R-:W1:Y:S01]  /*0050*/  S2R R5, SR_CTAID.X ;  /* 0x0000000000057919 */ /* 0x000e620000002500 */
[----:B------:R-:W-:Y:S01]  /*0060*/  HFMA2.MMA R40, -RZ, RZ, 0, 0 ;  /* 0x00000000ff287435 */ /* 0x000fe200000001ff */
[----:B------:R-:W-:Y:S01]  /*0070*/  MOV R4, RZ ;  /* 0x000000ff00047202 */ /* 0x000fe20000000f00 */
        /* <DEDUP_REMOVED lines=17> */
[C---:B0-----:R-:W-:Y:S01]  /*0190*/  IADD3 R25, R3.reuse, 0xf, RZ ;  /* 0x0000000f03197810 */ /* 0x041fe20007ffe0ff */
[C---:B------:R-:W-:Y:S01]  /*01a0*/  IMAD.HI R62, R3.reuse, -0x1e0387f1, R2 ;  /* 0xe1fc780f033e7827 */ /* 0x040fe200078e0202 */
[----:B------:R-:W-:Y:S01]  /*01b0*/  MOV R7, R3 ;  /* 0x0000000300077202 */ /* 0x000fe20000000f00 */
[----:B------:R-:W-:Y:S01]  /*01c0*/  HFMA2.MMA R60, -RZ, RZ, 0, 0 ;  /* 0x00000000ff3c7435 */ /* 0x000fe200000001ff */
[----:B------:R-:W-:Y:S01]  /*01d0*/  IADD3 R41, R3, 0x4f, RZ ;  /* 0x0000004f03297810 */ /* 0x000fe20007ffe0ff */
[----:B------:R-:W-:Y:S01]  /*01e0*/  IMAD.HI R87, R25, -0x72c234f7, R24 ;  /* 0x8d3dcb0919577827 */ /* 0x000fe200078e0218 */
[C---:B------:R-:W-:Y:S01]  /*01f0*/  IADD3 R33, R3.reuse, 0x76, RZ ;  /* 0x0000007603217810 */ /* 0x040fe20007ffe0ff */
[----:B------:R-:W-:Y:S01]  /*0200*/  HFMA2.MMA R22, -RZ, RZ, 0, 0 ;  /* 0x00000000ff167435 */ /* 0x000fe200000001ff */
[C---:B------:R-:W-:Y:S01]  /*0210*/  IADD3 R11, R3.reuse, 0x17, RZ ;  /* 0x00000017030b7810 */ /* 0x040fe20007ffe0ff */
[C---:B------:R-:W-:Y:S01]  /*0220*/  IMAD.HI R24, R3.reuse, 0x38e38e39, RZ ;  /* 0x38e38e3903187827 */ /* 0x040fe200078e02ff */
[C---:B------:R-:W-:Y:S01]  /*0230*/  IADD3 R9, R3.reuse, 0x7, RZ ;  /* 0x0000000703097810 */ /* 0x040fe20007ffe0ff */
[----:B------:R-:W-:Y:S01]  /*0240*/  HFMA2.MMA R16, -RZ, RZ, 0, 0 ;  /* 0x00000000ff107435 */ /* 0x000fe200000001ff */
[C---:B------:R-:W-:Y:S01]  /*0250*/  IADD3 R47, R3.reuse, 0xe0, RZ ;  /* 0x000000e0032f7810 */ /* 0x040fe20007ffe0ff */
[C---:B------:R-:W-:Y:S01]  /*0260*/  IMAD.HI R64, R3.reuse, -0x72c234f7, R6 ;  /* 0x8d3dcb0903407827 */ /* 0x040fe200078e0206 */
[----:B------:R-:W-:Y:S01]  /*0270*/  IADD3 R7, R3, 0x7e0, RZ ;  /* 0x000007e003077810 */ /* 0x000fe20007ffe0ff */
[----:B------:R-:W-:Y:S01]  /*0280*/  ULDC.64 UR4, c[0x0][0x118] ;  /* 0x0000460000047ab9 */ /* 0x000fe20000000a00 */
[----:B------:R-:W-:Y:S01]  /*0290*/  SHF.R.U32.HI R63, RZ, 0x1f, R24 ;  /* 0x0000001fff3f7819 */ /* 0x000fe20000011618 */
[----:B-1----:R-:W-:Y:S01]  /*02a0*/  IMAD.HI R43, R5, -0x6db6db6d, R4 ;  /* 0x92492493052b7827 */ /* 0x002fe200078e0204 */
[----:B------:R-:W-:-:S02]  /*02b0*/  SHF.R.U32.HI R65, RZ, 0x1f, R64 ;  /* 0x0000001fff417819 */ /* 0x000fc40000011640 */
[----:B------:R-:W-:Y:S01]  /*02c0*/  LEA.HI.SX32 R24, R24, R63, 0x1b ;  /* 0x0000003f18187211 */ /* 0x000fe200078fdaff */
[----:B------:R-:W-:Y:S01]  /*02d0*/  IMAD.HI R88, R7, -0x1e0387f1, R6 ;  /* 0xe1fc780f07587827 */ /* 0x000fe200078e0206 */
[----:B------:R-:W-:Y:S02]  /*02e0*/  IADD3 R7, R3, 0x41, RZ ;  /* 0x0000004103077810 */ /* 0x000fe40007ffe0ff */
[----:B------:R-:W-:Y:S01]  /*02f0*/  SHF.R.U32.HI R63, RZ, 0x1f, R62 ;  /* 0x0000001fff3f7819 */ /* 0x000fe2000001163e */
[----:B------:R-:W-:Y:S01]  /*0300*/  IMAD.HI R66, R41, -0x1e0387f1, R40 ;  /* 0xe1fc780f29427827 */ /* 0x000fe200078e0228 */
[----:B------:R-:W-:Y:S02]  /*0310*/  IADD3 R40, R3, 0x50, RZ ;  /* 0x0000005003287810 */ /* 0x000fe40007ffe0ff */
[----:B------:R-:W-:Y:S01]  /*0320*/  SHF.R.U32.HI R0, RZ, 0x1f, R43 ;  /* 0x0000001fff007819 */ /* 0x000fe2000001162b */
[----:B------:R-:W-:Y:S01]  /*0330*/  IMAD.HI R80, R33, -0x1e0387f1, R32 ;  /* 0xe1fc780f21507827 */ /* 0x000fe200078e0220 */
[----:B------:R-:W-:-:S02]  /*0340*/  IADD3 R32, R3, 0x60, RZ ;  /* 0x0000006003207810 */ /* 0x000fc40007ffe0ff */
[----:B------:R-:W-:Y:S01]  /*0350*/  LEA.HI.SX32 R4, R62, R63, 0x19 ;  /* 0x0000003f3e047211 */ /* 0x000fe200078fcaff */
[----:B------:R-:W-:Y:S01]  /*0360*/  IMAD.HI R81, R3, -0x6db6db6d, R2 ;  /* 0x9249249303517827 */ /* 0x000fe200078e0202 */
[----:B------:R-:W-:Y:S02]  /*0370*/  LEA.HI.SX32 R43, R43, R0, 0x1e ;  /* 0x000000002b2b7211 */ /* 0x000fe400078ff2ff */
[----:B------:R-:W-:Y:S01]  /*0380*/  LEA.HI.SX32 R2, R64, R65, 0x1c ;  /* 0x0000004140027211 */ /* 0x000fe200078fe2ff */
[----:B------:R-:W-:Y:S01]  /*0390*/  IMAD.HI R102, R7, -0x1e0387f1, R6 ;  /* 0xe1fc780f07667827 */ /* 0x000fe200078e0206 */
[C---:B------:R-:W-:Y:S02]  /*03a0*/  IADD3 R62, R3.reuse, 0x20, RZ ;  /* 0x00000020033e7810 */ /* 0x040fe40007ffe0ff */
[C---:B------:R-:W-:Y:S01]  /*03b0*/  IADD3 R64, R3.reuse, 0x70, RZ ;  /* 0x0000007003407810 */ /* 0x040fe20007ffe0ff */
[----:B------:R-:W-:Y:S01]  /*03c0*/  IMAD.HI R0, R40, 0x38e38e39, RZ ;  /* 0x38e38e3928007827 */ /* 0x000fe200078e02ff */
[----:B------:R-:W-:-:S02]  /*03d0*/  IADD3 R13, R3, 0x2, RZ ;  /* 0x00000002030d7810 */ /* 0x000fc40007ffe0ff */
[C---:B------:R-:W-:Y:S01]  /*03e0*/  IADD3 R92, R3.reuse, 0x80, RZ ;  /* 0x00000080035c7810 */ /* 0x040fe20007ffe0ff */
[----:B------:R-:W-:Y:S01]  /*03f0*/  IMAD.HI R6, R32, 0x38e38e39, RZ ;  /* 0x38e38e3920067827 */ /* 0x000fe200078e02ff */
[----:B------:R-:W-:Y:S02]  /*0400*/  SHF.R.U32.HI R63, RZ, 0x1f, R0 ;  /* 0x0000001fff3f7819 */ /* 0x000fe40000011600 */
[----:B------:R-:W-:Y:S01]  /*0410*/  IADD3 R94, R3, 0x40, RZ ;  /* 0x00000040035e7810 */ /* 0x000fe20007ffe0ff */
[----:B------:R-:W-:Y:S01]  /*0420*/  IMAD.HI R84, R11, -0x72c234f7, R10 ;  /* 0x8d3dcb090b547827 */ /* 0x000fe200078e020a */
[----:B------:R-:W-:Y:S02]  /*0430*/  SHF.R.U32.HI R65, RZ, 0x1f, R6 ;  /* 0x0000001fff417819 */ /* 0x000fe40000011606 */
[----:B------:R-:W-:Y:S01]  /*0440*/  LEA.HI.SX32 R99, R0, R63, 0x1b ;  /* 0x0000003f00637211 */ /* 0x000fe200078fdaff */
[----:B------:R-:W-:Y:S01]  /*0450*/  IMAD.HI R90, R9, -0x72c234f7, R8 ;  /* 0x8d3dcb09095a7827 */ /* 0x000fe200078e0208 */
[----:B------:R-:W-:-:S02]  /*0460*/  LEA.HI.SX32 R101, R6, R65, 0x1b ;  /* 0x0000004106657211 */ /* 0x000fc400078fdaff */
[----:B------:R-:W-:Y:S01]  /*0470*/  IADD3 R6, R3, 0x10, RZ ;  /* 0x0000001003067810 */ /* 0x000fe20007ffe0ff */
[----:B------:R-:W-:Y:S01]  /*0480*/  IMAD.HI R69, R47, -0x1e0387f1, R46 ;  /* 0xe1fc780f2f457827 */ /* 0x000fe200078e022e */
[C---:B------:R-:W-:Y:S02]  /*0490*/  IADD3 R46, R3.reuse, 0x30, RZ ;  /* 0x00000030032e7810 */ /* 0x040fe40007ffe0ff */
[C---:B------:R-:W-:Y:S01]  /*04a0*/  IADD3 R15, R3.reuse, 0xa, RZ ;  /* 0x0000000a030f7810 */ /* 0x040fe20007ffe0ff */
[----:B------:R-:W-:Y:S01]  /*04b0*/  IMAD.HI R8, R62, 0x38e38e39, RZ ;  /* 0x38e38e393e087827 */ /* 0x000fe200078e02ff */
[C---:B------:R-:W-:Y:S02]  /*04c0*/  IADD3 R55, R3.reuse, 0x1c0, RZ ;  /* 0x000001c003377810 */ /* 0x040fe40007ffe0ff */
[----:B------:R-:W-:Y:S01]  /*04d0*/  IADD3 R57, R3, 0x2a0, RZ ;  /* 0x000002a003397810 */ /* 0x000fe20007ffe0ff */
[----:B------:R-:W-:Y:S01]  /*04e0*/  IMAD.HI R10, R64, 0x38e38e39, RZ ;  /* 0x38e38e39400a7827 */ /* 0x000fe200078e02ff */
[----:B------:R-:W-:-:S02]  /*04f0*/  SHF.R.U32.HI R63, RZ, 0x1f, R8 ;  /* 0x0000001fff3f7819 */ /* 0x000fc40000011608 */
[----:B------:R-:W-:Y:S01]  /*0500*/  IADD3 R27, R3, 0x15, RZ ;  /* 0x00000015031b7810 */ /* 0x000fe20007ffe0ff */
[----:B------:R-:W-:Y:S01]  /*0510*/  IMAD.HI R0, R46, 0x38e38e39, RZ ;  /* 0x38e38e392e007827 */ /* 0x000fe200078e02ff */
[----:B------:R-:W-:Y:S02]  /*0520*/  SHF.R.U32.HI R65, RZ, 0x1f, R10 ;  /* 0x0000001fff417819 */ /* 0x000fe4000001160a */
[----:B------:R-:W-:Y:S01]  /*0530*/  LEA.HI.SX32 R103, R8, R63, 0x1b ;  /* 0x0000003f08677211 */ /* 0x000fe200078fdaff */
[----:B------:R-:W-:Y:S01]  /*0540*/  IMAD.HI R82, R13, -0x72c234f7, R12 ;  /* 0x8d3dcb090d527827 */ /* 0x000fe200078e020c */
[----:B------:R-:W-:Y:S02]  /*0550*/  LEA.HI.SX32 R105, R10, R65, 0x1b ;  /* 0x000000410a697211 */ /* 0x000fe400078fdaff */
[----:B------:R-:W-:Y:S01]  /*0560*/  SHF.R.U32.HI R63, RZ, 0x1f, R0 ;  /* 0x0000001fff3f7819 */ /* 0x000fe20000011600 */
[----:B------:R-:W-:Y:S01]  /*0570*/  IMAD.HI R10, R92, 0x38e38e39, RZ ;  /* 0x38e38e395c0a7827 */ /* 0x000fe200078e02ff */
[----:B------:R-:W-:-:S02]  /*0580*/  IADD3 R53, R3, 0x540, RZ ;  /* 0x0000054003357810 */ /* 0x000fc40007ffe0ff */
[----:B------:R-:W-:Y:S01]  /*0590*/  LEA.HI.SX32 R107, R0, R63, 0x1b ;  /* 0x0000003f006b7211 */ /* 0x000fe200078fdaff */
[----:B------:R-:W-:Y:S01]  /*05a0*/  IMAD.HI R12, R94, 0x38e38e39, RZ ;  /* 0x38e38e395e0c7827 */ /* 0x000fe200078e02ff */
[----:B------:R-:W-:Y:S02]  /*05b0*/  SHF.R.U32.HI R63, RZ, 0x1f, R10 ;  /* 0x0000001fff3f7819 */ /* 0x000fe4000001160a */
[----:B------:R-:W-:Y:S01]  /*05c0*/  IADD3 R31, R3, 0x34, RZ ;  /* 0x00000034031f7810 */ /* 0x000fe20007ffe0ff */
[----:B------:R-:W-:Y:S01]  /*05d0*/  IMAD.HI R0, R6, 0x38e38e39, RZ ;  /* 0x38e38e3906007827 */ /* 0x000fe200078e02ff */
[----:B------:R-:W-:Y:S02]  /*05e0*/  SHF.R.U32.HI R65, RZ, 0x1f, R12 ;  /* 0x0000001fff417819 */ /* 0x000fe4000001160c */
[----:B------:R-:W-:Y:S01]  /*05f0*/  LEA.HI.SX32 R109, R10, R63, 0x1b ;  /* 0x0000003f0a6d7211 */ /* 0x000fe200078fdaff */
[----:B------:R-:W-:Y:S01]  /*0600*/  IMAD.HI R79, R15, -0x72c234f7, R14 ;  /* 0x8d3dcb090f4f7827 */ /* 0x000fe200078e020e */
[----:B------:R-:W-:-:S02]  /*0610*/  IADD3 R14, R3, 0x9a0, RZ ;  /* 0x000009a0030e7810 */ /* 0x000fc40007ffe0ff */
[----:B------:R-:W-:Y:S01]  /*0620*/  LEA.HI.SX32 R111, R12, R65, 0x1b ;  /* 0x000000410c6f7211 */ /* 0x000fe200078fdaff */
[----:B------:R-:W-:Y:S01]  /*0630*/  IMAD.HI R72, R55, -0x1e0387f1, R54 ;  /* 0xe1fc780f37487827 */ /* 0x000fe200078e0236 */
[C---:B------:R-:W-:Y:S02]  /*0640*/  IADD3 R10, R3.reuse, 0xa80, RZ ;  /* 0x00000a80030a7810 */ /* 0x040fe40007ffe0ff */
[----:B------:R-:W-:Y:S01]  /*0650*/  IADD3 R39, R3, 0x69, RZ ;  /* 0x0000006903277810 */ /* 0x000fe20007ffe0ff */
[----:B------:R-:W-:Y:S01]  /*0660*/  IMAD.HI R8, R55, 0x38e38e39, RZ ;  /* 0x38e38e3937087827 */ /* 0x000fe200078e02ff */
[----:B------:R-:W-:Y:S02]  /*0670*/  SHF.R.U32.HI R55, RZ, 0x1f, R0 ;  /* 0x0000001fff377819 */ /* 0x000fe40000011600 */
[----:B------:R-:W-:Y:S01]  /*0680*/  IADD3 R51, R3, 0x620, RZ ;  /* 0x0000062003337810 */ /* 0x000fe20007ffe0ff */
[----:B------:R-:W-:Y:S01]  /*0690*/  IMAD.HI R12, R57, 0x38e38e39, RZ ;  /* 0x38e38e39390c7827 */ /* 0x000fe200078e02ff */
[----:B------:R-:W-:-:S02]  /*06a0*/  SHF.R.U32.HI R63, RZ, 0x1f, R8 ;  /* 0x0000001fff3f7819 */ /* 0x000fc40000011608 */
[----:B------:R-:W-:Y:S01]  /*06b0*/  LEA.HI.SX32 R55, R0, R55, 0x1b ;  /* 0x0000003700377211 */ /* 0x000fe200078fdaff */
[----:B------:R-:W-:Y:S01]  /*06c0*/  IMAD.HI R56, R57, -0x1e0387f1, R56 ;  /* 0xe1fc780f39387827 */ /* 0x000fe200078e0238 */
[----:B------:R-:W-:Y:S02]  /*06d0*/  SHF.R.U32.HI R57, RZ, 0x1f, R12 ;  /* 0x0000001fff397819 */ /* 0x000fe4000001160c */
[----:B------:R-:W-:Y:S01]  /*06e0*/  LEA.HI.SX32 R8, R8, R63, 0x1b ;  /* 0x0000003f08087211 */ /* 0x000fe200078fdaff */
[----:B------:R-:W-:Y:S01]  /*06f0*/  IMAD.HI R14, R14, 0x38e38e39, RZ ;  /* 0x38e38e390e0e7827 */ /* 0x000fe200078e02ff */
[----:B------:R-:W-:Y:S02]  /*0700*/  LEA.HI.SX32 R12, R12, R57, 0x1b ;  /* 0x000000390c0c7211 */ /* 0x000fe400078fdaff */
[----:B------:R-:W-:Y:S01]  /*0710*/  IADD3 R49, R3, 0x700, RZ ;  /* 0x0000070003317810 */ /* 0x000fe20007ffe0ff */
[----:B------:R-:W-:Y:S01]  /*0720*/  IMAD.HI R0, R10, 0x38e38e39, RZ ;  /* 0x38e38e390a007827 */ /* 0x000fe200078e02ff */
[----:B------:R-:W-:-:S02]  /*0730*/  SHF.R.U32.HI R63, RZ, 0x1f, R14 ;  /* 0x0000001fff3f7819 */ /* 0x000fc4000001160e */
[----:B------:R-:W-:Y:S01]  /*0740*/  IADD3 R35, R3, 0x27, RZ ;  /* 0x0000002703237810 */ /* 0x000fe20007ffe0ff */
[----:B------:R-:W-:Y:S01]  /*0750*/  IMAD.HI R67, R27, -0x72c234f7, R26 ;  /* 0x8d3dcb091b437827 */ /* 0x000fe200078e021a */
[----:B------:R-:W-:Y:S02]  /*0760*/  SHF.R.U32.HI R57, RZ, 0x1f, R0 ;  /* 0x0000001fff397819 */ /* 0x000fe40000011600 */
[----:B------:R-:W-:Y:S01]  /*0770*/  LEA.HI.SX32 R10, R14, R63, 0x1b ;  /* 0x0000003f0e0a7211 */ /* 0x000fe200078fdaff */
[----:B------:R-:W-:Y:S01]  /*0780*/  IMAD.HI R26, R53, 0x38e38e39, RZ ;  /* 0x38e38e39351a7827 */ /* 0x000fe200078e02ff */
[----:B------:R-:W-:Y:S02]  /*0790*/  LEA.HI.SX32 R14, R0, R57, 0x1b ;  /* 0x00000039000e7211 */ /* 0x000fe400078fdaff */
[----:B------:R-:W-:Y:S01]  /*07a0*/  IADD3 R0, R3, 0xd20, RZ ;  /* 0x00000d2003007810 */ /* 0x000fe20007ffe0ff */
[----:B------:R-:W-:Y:S01]  /*07b0*/  IMAD.HI R83, R31, -0x1e0387f1, R30 ;  /* 0xe1fc780f1f537827 */ /* 0x000fe200078e021e */
[----:B------:R-:W-:-:S02]  /*07c0*/  IADD3 R29, R3, 0x83, RZ ;  /* 0x00000083031d7810 */ /* 0x000fc40007ffe0ff */
[----:B------:R-:W-:Y:S01]  /*07d0*/  IADD3 R45, R3, 0x8c0, RZ ;  /* 0x000008c0032d7810 */ /* 0x000fe20007ffe0ff */
[----:B------:R-:W-:Y:S01]  /*07e0*/  IMAD.HI R76, R39, -0x1e0387f1, R38 ;  /* 0xe1fc780f274c7827 */ /* 0x000fe200078e0226 */
[----:B------:R-:W-:Y:S02]  /*07f0*/  IADD3 R37, R3, 0x5c, RZ ;  /* 0x0000005c03257810 */ /* 0x000fe40007ffe0ff */
[----:B------:R-:W-:Y:S01]  /*0800*/  MOV R36, RZ ;  /* 0x000000ff00247202 */ /* 0x000fe20000000f00 */
[----:B------:R-:W-:Y:S01]  /*0810*/  IMAD.HI R42, R51, -0x1e0387f1, R50 ;  /* 0xe1fc780f332a7827 */ /* 0x000fe200078e0232 */
[C---:B------:R-:W-:Y:S02]  /*0820*/  IADD3 R50, R3.reuse, 0x1180, RZ ;  /* 0x0000118003327810 */ /* 0x040fe40007ffe0ff */
[----:B------:R-:W-:Y:S01]  /*0830*/  IADD3 R61, R3, 0x460, RZ ;  /* 0x00000460033d7810 */ /* 0x000fe20007ffe0ff */
[----:B------:R-:W-:Y:S01]  /*0840*/  IMAD.HI R30, R51, 0x38e38e39, RZ ;  /* 0x38e38e39331e7827 */ /* 0x000fe200078e02ff */
[----:B------:R-:W-:-:S02]  /*0850*/  SHF.R.U32.HI R51, RZ, 0x1f, R26 ;  /* 0x0000001fff337819 */ /* 0x000fc4000001161a */
[----:B------:R-:W-:Y:S01]  /*0860*/  IADD3 R21, R3, 0x5, RZ ;  /* 0x0000000503157810 */ /* 0x000fe20007ffe0ff */
[----:B------:R-:W-:Y:S01]  /*0870*/  IMAD.HI R38, R49, 0x38e38e39, RZ ;  /* 0x38e38e3931267827 */ /* 0x000fe200078e02ff */
[----:B------:R-:W-:Y:S02]  /*0880*/  LEA.HI.SX32 R26, R26, R51, 0x1b ;  /* 0x000000331a1a7211 */ /* 0x000fe400078fdaff */
[----:B------:R-:W-:Y:S01]  /*0890*/  MOV R20, RZ ;  /* 0x000000ff00147202 */ /* 0x000fe20000000f00 */
[----:B------:R-:W-:Y:S01]  /*08a0*/  IMAD.HI R78, R35, -0x1e0387f1, R34 ;  /* 0xe1fc780f234e7827 */ /* 0x000fe200078e0222 */
[----:B------:R-:W-:Y:S02]  /*08b0*/  SHF.R.U32.HI R51, RZ, 0x1f, R38 ;  /* 0x0000001fff337819 */ /* 0x000fe40000011626 */
[----:B------:R-:W-:Y:S01]  /*08c0*/  IADD3 R19, R3, 0x1a, RZ ;  /* 0x0000001a03137810 */ /* 0x000fe20007ffe0ff */
[----:B------:R-:W-:Y:S01]  /*08d0*/  IMAD.HI R0, R0, 0x38e38e39, RZ ;  /* 0x38e38e3900007827 */ /* 0x000fe200078e02ff */
[----:B------:R-:W-:-:S02]  /*08e0*/  LEA.HI.SX32 R38, R38, R51, 0x1b ;  /* 0x0000003326267211 */ /* 0x000fc400078fdaff */
[----:B------:R-:W-:Y:S01]  /*08f0*/  MOV R18, RZ ;  /* 0x000000ff00127202 */ /* 0x000fe20000000f00 */
[----:B------:R-:W-:Y:S01]  /*0900*/  IMAD.HI R34, R49, -0x1e0387f1, R48 ;  /* 0xe1fc780f31227827 */ /* 0x000fe200078e0230 */
[----:B------:R-:W-:Y:S02]  /*0910*/  IADD3 R48, R3, 0x10a0, RZ ;  /* 0x000010a003307810 */ /* 0x000fe40007ffe0ff */
[----:B------:R-:W-:Y:S01]  /*0920*/  SHF.R.U32.HI R49, RZ, 0x1f, R30 ;  /* 0x0000001fff317819 */ /* 0x000fe2000001161e */
[----:B------:R-:W-:Y:S01]  /*0930*/  IMAD.HI R86, R29, -0x1e0387f1, R28 ;  /* 0xe1fc780f1d567827 */ /* 0x000fe200078e021c */
[----:B------:R-:W-:Y:S02]  /*0940*/  IADD3 R28, R3, 0xe00, RZ ;  /* 0x00000e00031c7810 */ /* 0x000fe40007ffe0ff */
[----:B------:R-:W-:Y:S01]  /*0950*/  LEA.HI.SX32 R30, R30, R49, 0x1b ;  /* 0x000000311e1e7211 */ /* 0x000fe200078fdaff */
[----:B------:R-:W-:Y:S01]  /*0960*/  IMAD.HI R93, R45, -0x1e0387f1, R44 ;  /* 0xe1fc780f2d5d7827 */ /* 0x000fe200078e022c */
[----:B------:R-:W-:-:S02]  /*0970*/  IADD3 R23, R3, 0xd, RZ ;  /* 0x0000000d03177810 */ /* 0x000fc40007ffe0ff */
[----:B------:R-:W-:Y:S01]  /*0980*/  IADD3 R17, R3, 0x12, RZ ;  /* 0x0000001203117810 */ /* 0x000fe20007ffe0ff */
[----:B------:R-:W-:Y:S01]  /*0990*/  IMAD.HI R45, R45, 0x38e38e39, RZ ;  /* 0x38e38e392d2d7827 */ /* 0x000fe200078e02ff */
[----:B------:R-:W-:Y:S02]  /*09a0*/  IADD3 R59, R3, 0x380, RZ ;  /* 0x00000380033b7810 */ /* 0x000fe40007ffe0ff */
[----:B------:R-:W-:Y:S01]  /*09b0*/  MOV R58, RZ ;  /* 0x000000ff003a7202 */ /* 0x000fe20000000f00 */
[----:B------:R-:W-:Y:S01]  /*09c0*/  IMAD.HI R44, R53, -0x1e0387f1, R52 ;  /* 0xe1fc780f352c7827 */ /* 0x000fe200078e0234 */
[----:B------:R-:W-:-:S03]  /*09d0*/  SHF.R.U32.HI R53, RZ, 0x1f, R0 ;  /* 0x0000001fff357819 */ /* 0x000fc60000011600 */
[----:B------:R-:W-:-:S04]  /*09e0*/  IMAD.HI R71, R37, -0x1e0387f1, R36 ;  /* 0xe1fc780f25477827 */ /* 0x000fc800078e0224 */
[----:B------:R-:W-:Y:S01]  /*09f0*/  IMAD.HI R51, R48, 0x38e38e39, RZ ;  /* 0x38e38e3930337827 */ /* 0x000fe200078e02ff */
[----:B------:R-:W-:-:S03]  /*0a00*/  SHF.R.U32.HI R48, RZ, 0x1f, R45 ;  /* 0x0000001fff307819 */ /* 0x000fc6000001162d */
[----:B------:R-:W-:Y:S01]  /*0a10*/  IMAD.HI R36, R28, 0x38e38e39, RZ ;  /* 0x38e38e391c247827 */ /* 0x000fe200078e02ff */
[----:B------:R-:W-:Y:S02]  /*0a20*/  LEA.HI.SX32 R28, R0, R53, 0x1b ;  /* 0x00000035001c7211 */ /* 0x000fe400078fdaff */
[----:B------:R-:W-:Y:S01]  /*0a30*/  IADD3 R0, R3, 0xee0, RZ ;  /* 0x00000ee003007810 */ /* 0x000fe20007ffe0ff */
[----:B------:R-:W-:Y:S01]  /*0a40*/  IMAD.HI R47, R47, 0x38e38e39, RZ ;  /* 0x38e38e392f2f7827 */ /* 0x000fe200078e02ff */
[----:B------:R-:W-:Y:S02]  /*0a50*/  LEA.HI.SX32 R96, R45, R48, 0x1b ;  /* 0x000000302d607211 */ /* 0x000fe400078fdaff */
[----:B------:R-:W-:Y:S01]  /*0a60*/  SHF.R.U32.HI R48, RZ, 0x1f, R71 ;  /* 0x0000001fff307819 */ /* 0x000fe20000011647 */
[----:B------:R-:W-:Y:S01]  /*0a70*/  IMAD.HI R49, R0, 0x38e38e39, RZ ;  /* 0x38e38e3900317827 */ /* 0x000fe200078e02ff */
[----:B------:R-:W-:Y:S02]  /*0a80*/  SHF.R.U32.HI R53, RZ, 0x1f, R36 ;  /* 0x0000001fff357819 */ /* 0x000fe40000011624 */
[----:B------:R-:W-:Y:S01]  /*0a90*/  LEA.HI.SX32 R71, R71, R48, 0x19 ;  /* 0x0000003047477211 */ /* 0x000fe200078fcaff */
[----:B------:R-:W-:Y:S01]  /*0aa0*/  IMAD.HI R54, R61, -0x1e0387f1, R60 ;  /* 0xe1fc780f3d367827 */ /* 0x000fe200078e023c */
[----:B------:R-:W-:-:S02]  /*0ab0*/  LEA.HI.SX32 R36, R36, R53, 0x1b ;  /* 0x0000003524247211 */ /* 0x000fc400078fdaff */
[----:B------:R-:W-:Y:S01]  /*0ac0*/  SHF.R.U32.HI R48, RZ, 0x1f, R83 ;  /* 0x0000001fff307819 */ /* 0x000fe20000011653 */
[----:B------:R-:W-:Y:S01]  /*0ad0*/  IMAD.HI R53, R50, 0x38e38e39, RZ ;  /* 0x38e38e3932357827 */ /* 0x000fe200078e02ff */
[----:B------:R-:W-:Y:S02]  /*0ae0*/  SHF.R.U32.HI R0, RZ, 0x1f, R47 ;  /* 0x0000001fff007819 */ /* 0x000fe4000001162f */
[----:B------:R-:W-:Y:S01]  /*0af0*/  SHF.R.U32.HI R50, RZ, 0x1f, R49 ;  /* 0x0000001fff327819 */ /* 0x000fe20000011631 */
[----:B------:R-:W-:Y:S01]  /*0b00*/  IMAD.HI R73, R21, -0x72c234f7, R20 ;  /* 0x8d3dcb0915497827 */ /* 0x000fe200078e0214 */
[----:B------:R-:W-:Y:S02]  /*0b10*/  SHF.R.U32.HI R52, RZ, 0x1f, R51 ;  /* 0x0000001fff347819 */ /* 0x000fe40000011633 */
[----:B------:R-:W-:Y:S01]  /*0b20*/  LEA.HI.SX32 R85, R83, R48, 0x19 ;  /* 0x0000003053557211 */ /* 0x000fe200078fcaff */
[----:B------:R-:W-:Y:S01]  /*0b30*/  IMAD.HI R75, R19, -0x72c234f7, R18 ;  /* 0x8d3dcb09134b7827 */ /* 0x000fe200078e0212 */
[----:B------:R-:W-:-:S02]  /*0b40*/  LEA.HI.SX32 R60, R47, R0, 0x1b ;  /* 0x000000002f3c7211 */ /* 0x000fc400078fdaff */
[----:B------:R-:W-:Y:S01]  /*0b50*/  SHF.R.U32.HI R48, RZ, 0x1f, R87 ;  /* 0x0000001fff307819 */ /* 0x000fe20000011657 */
[----:B------:R-:W-:Y:S01]  /*0b60*/  IMAD.HI R74, R19, -0x1e0387f1, R18 ;  /* 0xe1fc780f134a7827 */ /* 0x000fe200078e0212 */
[----:B------:R-:W-:Y:S02]  /*0b70*/  LEA.HI.SX32 R98, R49, R50, 0x1b ;  /* 0x0000003231627211 */ /* 0x000fe400078fdaff */
[----:B------:R-:W-:Y:S01]  /*0b80*/  SHF.R.U32.HI R0, RZ, 0x1f, R53 ;  /* 0x0000001fff007819 */ /* 0x000fe20000011635 */
[----:B------:R-:W-:Y:S01]  /*0b90*/  IMAD.HI R68, R23, -0x1e0387f1, R22 ;  /* 0xe1fc780f17447827 */ /* 0x000fe200078e0216 */
[----:B------:R-:W-:Y:S02]  /*0ba0*/  LEA.HI.SX32 R100, R51, R52, 0x1b ;  /* 0x0000003433647211 */ /* 0x000fe400078fdaff */
[----:B------:R-:W-:Y:S01]  /*0bb0*/  SHF.R.U32.HI R50, RZ, 0x1f, R81 ;  /* 0x0000001fff327819 */ /* 0x000fe20000011651 */
[----:B------:R-:W-:Y:S01]  /*0bc0*/  IMAD.HI R70, R23, -0x72c234f7, R22 ;  /* 0x8d3dcb0917467827 */ /* 0x000fe200078e0216 */
[----:B------:R-:W-:-:S02]  /*0bd0*/  SHF.R.U32.HI R51, RZ, 0x1f, R80 ;  /* 0x0000001fff337819 */ /* 0x000fc40000011650 */
[----:B------:R-:W-:Y:S01]  /*0be0*/  LEA.HI.SX32 R95, R87, R48, 0x1c ;  /* 0x00000030575f7211 */ /* 0x000fe200078fe2ff */
[----:B------:R-:W-:Y:S01]  /*0bf0*/  IMAD.HI R77, R17, -0x72c234f7, R16 ;  /* 0x8d3dcb09114d7827 */ /* 0x000fe200078e0210 */
[----:B------:R-:W-:Y:S02]  /*0c00*/  LEA.HI.SX32 R104, R53, R0, 0x1b ;  /* 0x0000000035687211 */ /* 0x000fe400078fdaff */
[----:B------:R-:W-:Y:S01]  /*0c10*/  SHF.R.U32.HI R48, RZ, 0x1f, R67 ;  /* 0x0000001fff307819 */ /* 0x000fe20000011643 */
[----:B------:R-:W-:Y:S01]  /*0c20*/  IMAD.HI R16, R59, 0x38e38e39, RZ ;  /* 0x38e38e393b107827 */ /* 0x000fe200078e02ff */
[----:B------:R-:W-:Y:S02]  /*0c30*/  LEA.HI.SX32 R0, R81, R50, 0x1e ;  /* 0x0000003251007211 */ /* 0x000fe400078ff2ff */
[----:B------:R-:W-:Y:S01]  /*0c40*/  IADD3 R18, R3, 0xb60, RZ ;  /* 0x00000b6003127810 */ /* 0x000fe20007ffe0ff */
[----:B------:R-:W-:Y:S01]  /*0c50*/  IMAD.HI R20, R61, 0x38e38e39, RZ ;  /* 0x38e38e393d147827 */ /* 0x000fe200078e02ff */
[----:B------:R-:W-:-:S02]  /*0c60*/  LEA.HI.SX32 R81, R80, R51, 0x19 ;  /* 0x0000003350517211 */ /* 0x000fc400078fcaff */
[----:B------:R-:W-:Y:S01]  /*0c70*/  IADD3 R22, R3, 0xc40, RZ ;  /* 0x00000c4003167810 */ /* 0x000fe20007ffe0ff */
[----:B------:R-:W-:Y:S01]  /*0c80*/  IMAD.HI R18, R18, 0x38e38e39, RZ ;  /* 0x38e38e3912127827 */ /* 0x000fe200078e02ff */
[----:B------:R-:W-:Y:S02]  /*0c90*/  SHF.R.U32.HI R51, RZ, 0x1f, R88 ;  /* 0x0000001fff337819 */ /* 0x000fe40000011658 */
[----:B------:R-:W-:Y:S01]  /*0ca0*/  SHF.R.U32.HI R50, RZ, 0x1f, R73 ;  /* 0x0000001fff327819 */ /* 0x000fe20000011649 */
[----:B------:R-:W-:Y:S01]  /*0cb0*/  IMAD.HI R22, R22, 0x38e38e39, RZ ;  /* 0x38e38e3916167827 */ /* 0x000fe200078e02ff */
[----:B------:R-:W-:Y:S02]  /*0cc0*/  LEA.HI.SX32 R67, R67, R48, 0x1c ;  /* 0x0000003043437211 */ /* 0x000fe400078fe2ff */
[----:B------:R-:W-:Y:S01]  /*0cd0*/  SHF.R.U32.HI R48, RZ, 0x1f, R75 ;  /* 0x0000001fff307819 */ /* 0x000fe2000001164b */
[----:B------:R-:W-:Y:S01]  /*0ce0*/  IMAD.HI R58, R59, -0x1e0387f1, R58 ;  /* 0xe1fc780f3b3a7827 */ /* 0x000fe200078e023a */
[----:B------:R-:W-:-:S02]  /*0cf0*/  LEA.HI.SX32 R88, R88, R51, 0x19 ;  /* 0x0000003358587211 */ /* 0x000fc400078fcaff */
[----:B------:R-:W-:Y:S01]  /*0d00*/  SHF.R.U32.HI R57, RZ, 0x1f, R16 ;  /* 0x0000001fff397819 */ /* 0x000fe20000011610 */
[----:B------:R-:W-:Y:S01]  /*0d10*/  IMAD R40, R99, -0x90, R40 ;  /* 0xffffff7063287824 */ /* 0x000fe200078e0228 */
[----:B------:R-:W-:Y:S01]  /*0d20*/  SHF.R.U32.HI R51, RZ, 0x1f, R74 ;  /* 0x0000001fff337819 */ /* 0x000fe2000001164a */
[C---:B------:R-:W-:Y:S01]  /*0d30*/  IMAD R99, R24.reuse, -0x90, R3 ;  /* 0xffffff7018637824 */ /* 0x040fe200078e0203 */
[----:B------:R-:W-:Y:S01]  /*0d40*/  LEA.HI.SX32 R73, R73, R50, 0x1c ;  /* 0x0000003249497211 */ /* 0x000fe200078fe2ff */
[----:B------:R-:W-:Y:S01]  /*0d50*/  IMAD R62, R103, -0x90, R62 ;  /* 0xffffff70673e7824 */ /* 0x000fe200078e023e */
[----:B------:R-:W-:Y:S01]  /*0d60*/  SHF.R.U32.HI R50, RZ, 0x1f, R77 ;  /* 0x0000001fff327819 */ /* 0x000fe2000001164d */
[----:B------:R-:W-:Y:S01]  /*0d70*/  IMAD R64, R105, -0x90, R64 ;  /* 0xffffff7069407824 */ /* 0x000fe200078e0240 */
[----:B------:R-:W-:Y:S01]  /*0d80*/  LEA.HI.SX32 R75, R75, R48, 0x1c ;  /* 0x000000304b4b7211 */ /* 0x000fe200078fe2ff */
[----:B------:R-:W-:Y:S01]  /*0d90*/  IMAD R46, R107, -0x90, R46 ;  /* 0xffffff706b2e7824 */ /* 0x000fe200078e022e */
[----:B------:R-:W-:Y:S01]  /*0da0*/  SHF.R.U32.HI R48, RZ, 0x1f, R93 ;  /* 0x0000001fff307819 */ /* 0x000fe2000001165d */
[----:B------:R-:W-:Y:S01]  /*0db0*/  IMAD R92, R109, -0x90, R92 ;  /* 0xffffff706d5c7824 */ /* 0x000fe200078e025c */
[----:B------:R-:W-:Y:S01]  /*0dc0*/  SHF.R.U32.HI R59, RZ, 0x1f, R20 ;  /* 0x0000001fff3b7819 */ /* 0x000fe20000011614 */
[----:B------:R-:W-:Y:S01]  /*0dd0*/  IMAD R94, R111, -0x90, R94 ;  /* 0xffffff706f5e7824 */ /* 0x000fe200078e025e */
[----:B------:R-:W-:Y:S01]  /*0de0*/  SHF.R.U32.HI R61, RZ, 0x1f, R18 ;  /* 0x0000001fff3d7819 */ /* 0x000fe20000011612 */
[----:B------:R-:W-:Y:S01]  /*0df0*/  IMAD R24, R24, 0x900, R99 ;  /* 0x0000090018187824 */ /* 0x000fe200078e0263 */
[----:B------:R-:W-:Y:S01]  /*0e00*/  LEA.HI.SX32 R16, R16, R57, 0x1b ;  /* 0x0000003910107211 */ /* 0x000fe200078fdaff */
[----:B------:R-:W-:Y:S01]  /*0e10*/  IMAD R95, R95, -0x1d, R25 ;  /* 0xffffffe35f5f7824 */ /* 0x000fe200078e0219 */
[----:B------:R-:W-:Y:S01]  /*0e20*/  SHF.R.U32.HI R47, RZ, 0x1f, R76 ;  /* 0x0000001fff2f7819 */ /* 0x000fe2000001164c */
        /* <DEDUP_REMOVED lines=12> */
[----:B------:R-:W-:Y:S01]  /*0ef0*/  IMAD R19, R43, 0x12000, R94 ;  /* 0x000120002b137824 */ /* 0x000fe200078e025e */
[----:B------:R-:W-:Y:S01]  /*0f00*/  LEA.HI.SX32 R50, R93, R48, 0x19 ;  /* 0x000000305d327211 */ /* 0x000fe200078fcaff */
[----:B------:R-:W-:Y:S01]  /*0f10*/  IMAD R37, R71, -0x91, R37 ;  /* 0xffffff6f47257824 */ /* 0x000fe200078e0225 */
[----:B------:R-:W-:Y:S01]  /*0f20*/  LEA.HI.SX32 R20, R20, R59, 0x1b ;  /* 0x0000003b14147211 */ /* 0x000fe200078fdaff */
[----:B------:R-:W-:Y:S01]  /*0f30*/  IMAD R77, R77, -0x1d, R17 ;  /* 0xffffffe34d4d7824 */ /* 0x000fe200078e0211 */
[----:B------:R-:W-:Y:S01]  /*0f40*/  SHF.R.U32.HI R87, RZ, 0x1f, R42 ;  /* 0x0000001fff577819 */ /* 0x000fe2000001162a */
[----:B------:R-:W-:Y:S01]  /*0f50*/  IMAD R17, R43, 0x12000, R92 ;  /* 0x000120002b117824 */ /* 0x000fe200078e025c */
[----:B------:R-:W-:Y:S01]  /*0f60*/  SHF.R.U32.HI R93, RZ, 0x1f, R34 ;  /* 0x0000001fff5d7819 */ /* 0x000fe20000011622 */
[----:B------:R-:W-:Y:S01]  /*0f70*/  IMAD R33, R81, -0x91, R33 ;  /* 0xffffff6f51217824 */ /* 0x000fe200078e0221 */
[----:B------:R-:W-:Y:S01]  /*0f80*/  LEA.HI.SX32 R18, R18, R61, 0x1b ;  /* 0x0000003d12127211 */ /* 0x000fe200078fdaff */
[----:B------:R-:W-:Y:S01]  /*0f90*/  IMAD R21, R96, 0x900, R53 ;  /* 0x0000090060157824 */ /* 0x000fe200078e0235 */
[----:B------:R-:W-:-:S02]  /*0fa0*/  SHF.R.U32.HI R45, RZ, 0x1f, R66 ;  /* 0x0000001fff2d7819 */ /* 0x000fc40000011642 */
[----:B------:R-:W-:Y:S02]  /*0fb0*/  LEA.HI.SX32 R59, R76, R47, 0x19 ;  /* 0x0000002f4c3b7211 */ /* 0x000fe400078fcaff */
[----:B------:R-:W-:Y:S02]  /*0fc0*/  LEA.HI.SX32 R63, R78, R49, 0x19 ;  /* 0x000000314e3f7211 */ /* 0x000fe400078fcaff */
[----:B------:R-:W-:Y:S01]  /*0fd0*/  LEA.HI.SX32 R79, R79, R52, 0x1c ;  /* 0x000000344f4f7211 */ /* 0x000fe200078fe2ff */
[----:B------:R-:W-:Y:S01]  /*0fe0*/  IMAD R39, R59, -0x91, R39 ;  /* 0xffffff6f3b277824 */ /* 0x000fe200078e0227 */
[----:B------:R-:W-:Y:S01]  /*0ff0*/  LEA.HI.SX32 R22, R22, R57, 0x1b ;  /* 0x0000003916167211 */ /* 0x000fe200078fdaff */
[----:B------:R-:W-:Y:S01]  /*1000*/  IMAD R35, R63, -0x91, R35 ;  /* 0xffffff6f3f237824 */ /* 0x000fe200078e0223 */
[----:B------:R-:W-:Y:S01]  /*1010*/  SHF.R.U32.HI R49, RZ, 0x1f, R86 ;  /* 0x0000001fff317819 */ /* 0x000fe20000011656 */
[----:B------:R-:W-:Y:S01]  /*1020*/  IMAD R79, R79, -0x1d, R15 ;  /* 0xffffffe34f4f7824 */ /* 0x000fe200078e020f */
[----:B------:R-:W-:Y:S01]  /*1030*/  SHF.R.U32.HI R47, RZ, 0x1f, R68 ;  /* 0x0000001fff2f7819 */ /* 0x000fe20000011644 */
[----:B------:R-:W-:Y:S01]  /*1040*/  IMAD R15, R2, -0x1d, R3 ;  /* 0xffffffe3020f7824 */ /* 0x000fe200078e0203 */
[----:B------:R-:W-:-:S02]  /*1050*/  LEA.HI.SX32 R83, R82, R51, 0x1c ;  /* 0x0000003352537211 */ /* 0x000fc400078fe2ff */
[----:B------:R-:W-:Y:S02]  /*1060*/  SHF.R.U32.HI R61, RZ, 0x1f, R102 ;  /* 0x0000001fff3d7819 */ /* 0x000fe40000011666 */
[----:B------:R-:W-:Y:S01]  /*1070*/  SHF.R.U32.HI R51, RZ, 0x1f, R84 ;  /* 0x0000001fff337819 */ /* 0x000fe20000011654 */
[----:B------:R-:W-:Y:S01]  /*1080*/  IMAD R83, R83, -0x1d, R13 ;  /* 0xffffffe353537824 */ /* 0x000fe200078e020d */
[----:B------:R-:W-:Y:S01]  /*1090*/  SHF.R.U32.HI R57, RZ, 0x1f, R90 ;  /* 0x0000001fff397819 */ /* 0x000fe2000001165a */
[C---:B------:R-:W-:Y:S01]  /*10a0*/  IMAD R13, R43.reuse, 0x12000, R64 ;  /* 0x000120002b0d7824 */ /* 0x040fe200078e0240 */
[----:B------:R-:W-:Y:S01]  /*10b0*/  LEA.HI.SX32 R87, R42, R87, 0x19 ;  /* 0x000000572a577211 */ /* 0x000fe200078fcaff */
[----:B------:R-:W-:Y:S01]  /*10c0*/  IMAD R42, R43, -0x7, R5 ;  /* 0xfffffff92b2a7824 */ /* 0x000fe200078e0205 */
[----:B------:R-:W-:Y:S01]  /*10d0*/  LEA.HI.SX32 R93, R34, R93, 0x19 ;  /* 0x0000005d225d7211 */ /* 0x000fe200078fcaff */
[----:B------:R-:W-:Y:S01]  /*10e0*/  IMAD R34, R101, -0x90, R32 ;  /* 0xffffff7065227824 */ /* 0x000fe200078e0220 */
[----:B------:R-:W-:Y:S01]  /*10f0*/  LEA.HI.SX32 R45, R66, R45, 0x19 ;  /* 0x0000002d422d7211 */ /* 0x000fe200078fcaff */
[--C-:B------:R-:W-:Y:S01]  /*1100*/  IMAD R32, R55, -0x90, R6.reuse ;  /* 0xffffff7037207824 */ /* 0x100fe200078e0206 */
[----:B------:R-:W-:Y:S01]  /*1110*/  LEA.HI.SX32 R91, R86, R49, 0x19 ;  /* 0x00000031565b7211 */ /* 0x000fe200078fcaff */
[----:B------:R-:W-:Y:S01]  /*1120*/  IMAD R5, R43, 0x12000, R6 ;  /* 0x000120002b057824 */ /* 0x000fe200078e0206 */
[----:B------:R-:W-:Y:S01]  /*1130*/  LEA.HI.SX32 R47, R68, R47, 0x19 ;  /* 0x0000002f442f7211 */ /* 0x000fe200078fcaff */
[----:B------:R-:W-:Y:S01]  /*1140*/  HFMA2.MMA R6, -RZ, RZ, 0, 0 ;  /* 0x00000000ff067435 */ /* 0x000fe200000001ff */
[----:B------:R-:W-:Y:S01]  /*1150*/  LEA.HI.SX32 R113, R102, R61, 0x19 ;  /* 0x0000003d66717211 */ /* 0x000fe200078fcaff */
[----:B------:R-:W-:Y:S01]  /*1160*/  IMAD R41, R45, -0x91, R41 ;  /* 0xffffff6f2d297824 */ /* 0x000fe200078e0229 */
[----:B------:R-:W-:Y:S01]  /*1170*/  SHF.R.U32.HI R49, RZ, 0x1f, R70 ;  /* 0x0000001fff317819 */ /* 0x000fe20000011646 */
[----:B------:R-:W-:Y:S01]  /*1180*/  IMAD R25, R47, -0x91, R23 ;  /* 0xffffff6f2f197824 */ /* 0x000fe200078e0217 */
[----:B------:R-:W-:Y:S01]  /*1190*/  LEA.HI.SX32 R89, R84, R51, 0x1c ;  /* 0x0000003354597211 */ /* 0x000fe200078fe2ff */
[----:B------:R-:W-:Y:S01]  /*11a0*/  IMAD R45, R113, -0x91, R7 ;  /* 0xffffff6f712d7824 */ /* 0x000fe200078e0207 */
[----:B------:R-:W-:Y:S01]  /*11b0*/  LEA.HI.SX32 R97, R90, R57, 0x1c ;  /* 0x000000395a617211 */ /* 0x000fe200078fe2ff */
[----:B------:R-:W-:Y:S01]  /*11c0*/  IMAD R47, R4, 0x310, R15 ;  /* 0x00000310042f7824 */ /* 0x000fe200078e020f */
[----:B------:R-:W-:Y:S01]  /*11d0*/  LEA.HI.SX32 R49, R70, R49, 0x1c ;  /* 0x0000003146317211 */ /* 0x000fe200078fe2ff */
[----:B------:R-:W-:Y:S01]  /*11e0*/  IMAD R89, R89, -0x1d, R11 ;  /* 0xffffffe359597824 */ /* 0x000fe200078e020b */
[----:B------:R-:W-:Y:S01]  /*11f0*/  ISETP.GE.AND P6, PT, R15, 0x1, PT ;  /* 0x000000010f00780c */ /* 0x000fe20003fc6270 */
[----:B------:R-:W-:Y:S01]  /*1200*/  IMAD R2, R97, -0x1d, R9 ;  /* 0xffffffe361027824 */ /* 0x000fe200078e0209 */
[----:B------:R-:W-:Y:S01]  /*1210*/  MOV R40, RZ ;  /* 0x000000ff00287202 */ /* 0x000fe20000000f00 */
[----:B------:R-:W-:Y:S01]  /*1220*/  IMAD R7, R4, -0x91, R3 ;  /* 0xffffff6f04077824 */ /* 0x000fe200078e0203 */
[----:B------:R-:W-:Y:S01]  /*1230*/  SHF.R.U32.HI R48, RZ, 0x1f, R69 ;  /* 0x0000001fff307819 */ /* 0x000fe20000011645 */
[C---:B------:R-:W-:Y:S01]  /*1240*/  IMAD R9, R43.reuse, 0x12000, R34 ;  /* 0x000120002b097824 */ /* 0x040fe200078e0222 */
[----:B------:R-:W-:Y:S01]  /*1250*/  SHF.R.U32.HI R57, RZ, 0x1f, R56 ;  /* 0x0000001fff397819 */ /* 0x000fe20000011638 */
[----:B------:R-:W-:Y:S01]  /*1260*/  IMAD R11, R43, 0x12000, R62 ;  /* 0x000120002b0b7824 */ /* 0x000fe200078e023e */
[----:B------:R-:W-:Y:S01]  /*1270*/  LEA.HI.SX32 R48, R69, R48, 0x19 ;  /* 0x0000003045307211 */ /* 0x000fe200078fcaff */
[C---:B------:R-:W-:Y:S01]  /*1280*/  IMAD R15, R43.reuse, 0x12000, R46 ;  /* 0x000120002b0f7824 */ /* 0x040fe200078e022e */
[----:B------:R-:W-:Y:S01]  /*1290*/  SHF.R.U32.HI R69, RZ, 0x1f, R44 ;  /* 0x0000001fff457819 */ /* 0x000fe2000001162c */
[C---:B------:R-:W-:Y:S01]  /*12a0*/  IMAD R4, R43.reuse, 0x12000, R24 ;  /* 0x000120002b047824 */ /* 0x040fe200078e0218 */
[----:B------:R-:W-:Y:S01]  /*12b0*/  MOV R24, RZ ;  /* 0x000000ff00187202 */ /* 0x000fe20000000f00 */
[----:B------:R-:W-:Y:S01]  /*12c0*/  IMAD R43, R43, 0x12000, R32 ;  /* 0x000120002b2b7824 */ /* 0x000fe200078e0220 */
[----:B------:R-:W-:Y:S01]  /*12d0*/  LEA.HI.SX32 R69, R44, R69, 0x19 ;  /* 0x000000452c457211 */ /* 0x000fe200078fcaff */
[----:B------:R-:W-:Y:S01]  /*12e0*/  IMAD R49, R49, -0x1d, R23 ;  /* 0xffffffe331317824 */ /* 0x000fe200078e0217 */
[----:B------:R-:W-:Y:S01]  /*12f0*/  LEA.HI.SX32 R57, R56, R57, 0x19 ;  /* 0x0000003938397211 */ /* 0x000fe200078fcaff */
[----:B------:R-:W-:Y:S01]  /*1300*/  IMAD.HI R23, R7, -0x72c234f7, R6 ;  /* 0x8d3dcb0907177827 */ /* 0x000fe200078e0206 */
[----:B------:R-:W-:Y:S01]  /*1310*/  HFMA2.MMA R34, -RZ, RZ, 0, 0 ;  /* 0x00000000ff227435 */ /* 0x000fe200000001ff */
[----:B------:R-:W-:Y:S01]  /*1320*/  MOV R32, RZ ;  /* 0x000000ff00207202 */ /* 0x000fe20000000f00 */
[----:B------:R-:W-:Y:S01]  /*1330*/  HFMA2.MMA R97, -RZ, RZ, 0, 0 ;  /* 0x00000000ff617435 */ /* 0x000fe200000001ff */
[----:B------:R-:W-:Y:S01]  /*1340*/  IMAD R7, R10, 0x900, R43 ;  /* 0x000009000a077824 */ /* 0x000fe200078e022b */
[----:B------:R-:W-:Y:S01]  /*1350*/  MOV R44, RZ ;  /* 0x000000ff002c7202 */ /* 0x000fe20000000f00 */
[----:B------:R-:W-:Y:S01]  /*1360*/  IMAD R10, R16, 0x900, R11 ;  /* 0x00000900100a7824 */ /* 0x000fe200078e020b */
[----:B------:R-:W-:Y:S01]  /*1370*/  ISETP.GE.AND P0, PT, R95, 0x1, PT ;  /* 0x000000015f00780c */ /* 0x000fe20003f06270 */
[----:B------:R-:W-:Y:S01]  /*1380*/  IMAD R6, R8, 0x900, R43 ;  /* 0x0000090008067824 */ /* 0x000fe200078e022b */
[----:B------:R-:W-:Y:S01]  /*1390*/  ISETP.GE.AND P5, PT, R67, 0x1, PT ;  /* 0x000000014300780c */ /* 0x000fe20003fa6270 */
[----:B------:R-:W-:Y:S01]  /*13a0*/  IMAD R16, R30, 0x900, R17 ;  /* 0x000009001e107824 */ /* 0x000fe200078e0211 */
[----:B------:R-:W-:Y:S01]  /*13b0*/  HFMA2.MMA R30, -RZ, RZ, 0, 0 ;  /* 0x00000000ff1e7435 */ /* 0x000fe200000001ff */
[--C-:B------:R-:W-:Y:S01]  /*13c0*/  IMAD R8, R12, 0x900, R9.reuse ;  /* 0x000009000c087824 */ /* 0x100fe200078e0209 */
[----:B------:R-:W-:Y:S01]  /*13d0*/  SHF.R.U32.HI R61, RZ, 0x1f, R58 ;  /* 0x0000001fff3d7819 */ /* 0x000fe2000001163a */
[----:B------:R-:W-:Y:S01]  /*13e0*/  IMAD R9, R14, 0x900, R9 ;  /* 0x000009000e097824 */ /* 0x000fe200078e0209 */
[----:B------:R-:W-:Y:S01]  /*13f0*/  ISETP.GE.AND P4, PT, R49, 0x1, PT ;  /* 0x000000013100780c */ /* 0x000fe20003f86270 */
[--C-:B------:R-:W-:Y:S01]  /*1400*/  IMAD R14, R26, 0x900, R15.reuse ;  /* 0x000009001a0e7824 */ /* 0x100fe200078e020f */
[----:B------:R-:W-:Y:S01]  /*1410*/  HFMA2.MMA R26, -RZ, RZ, 0, 0 ;  /* 0x00000000ff1a7435 */ /* 0x000fe200000001ff */
[----:B------:R-:W-:Y:S01]  /*1420*/  IMAD R15, R28, 0x900, R15 ;  /* 0x000009001c0f7824 */ /* 0x000fe200078e020f */
[----:B------:R-:W-:Y:S01]  /*1430*/  HFMA2.MMA R28, -RZ, RZ, 0, 0 ;  /* 0x00000000ff1c7435 */ /* 0x000fe200000001ff */
[----:B------:R-:W-:Y:S01]  /*1440*/  IMAD.HI R40, R41, -0x72c234f7, R40 ;  /* 0x8d3dcb0929287827 */ /* 0x000fe200078e0228 */
[----:B------:R-:W-:-:S02]  /*1450*/  LEA.HI.SX32 R61, R58, R61, 0x19 ;  /* 0x0000003d3a3d7211 */ /* 0x000fc400078fcaff */
[----:B------:R-:W-:Y:S01]  /*1460*/  SHF.R.U32.HI R51, RZ, 0x1f, R72 ;  /* 0x0000001fff337819 */ /* 0x000fe20000011648 */
[----:B------:R-:W-:Y:S01]  /*1470*/  IMAD R29, R91, -0x91, R29 ;  /* 0xffffff6f5b1d7824 */ /* 0x000fe200078e021d */
[----:B------:R-:W-:Y:S01]  /*1480*/  SHF.R.U32.HI R65, RZ, 0x1f, R54 ;  /* 0x0000001fff417819 */ /* 0x000fe20000011636 */
[----:B------:R-:W-:Y:S01]  /*1490*/  IMAD.HI R41, R31, -0x72c234f7, R30 ;  /* 0x8d3dcb091f297827 */ /* 0x000fe200078e021e */
[----:B------:R-:W-:Y:S02]  /*14a0*/  MOV R31, 0x70 ;  /* 0x00000070001f7802 */ /* 0x000fe40000000f00 */
[----:B------:R-:W-:Y:S01]  /*14b0*/  LEA.HI.SX32 R51, R72, R51, 0x19 ;  /* 0x0000003348337211 */ /* 0x000fe200078fcaff */
[----:B------:R-:W-:Y:S01]  /*14c0*/  IMAD.HI R43, R29, -0x72c234f7, R28 ;  /* 0x8d3dcb091d2b7827 */ /* 0x000fe200078e021c */
[----:B------:R-:W-:Y:S02]  /*14d0*/  LEA.HI.SX32 R65, R54, R65, 0x19 ;  /* 0x0000004136417211 */ /* 0x000fe400078fcaff */
[----:B------:R-:W-:Y:S01]  /*14e0*/  ISETP.GE.AND P3, PT, R73, 0x1, PT ;  /* 0x000000014900780c */ /* 0x000fe20003f66270 */
[----:B------:R-:W-:Y:S01]  /*14f0*/  IMAD R17, R36, 0x900, R17 ;  /* 0x0000090024117824 */ /* 0x000fe200078e0211 */
[----:B------:R-:W-:Y:S01]  /*1500*/  HFMA2.MMA R36, -RZ, RZ, 0, 0 ;  /* 0x00000000ff247435 */ /* 0x000fe200000001ff */
[----:B------:R-:W-:Y:S01]  /*1510*/  IMAD.HI R28, R25, -0x72c234f7, R24 ;  /* 0x8d3dcb09191c7827 */ /* 0x000fe200078e0218 */
[----:B------:R-:W-:-:S02]  /*1520*/  ISETP.GE.AND P1, PT, R75, 0x1, PT ;  /* 0x000000014b00780c */ /* 0x000fc40003f26270 */
[----:B------:R-:W-:Y:S01]  /*1530*/  ISETP.GE.AND P2, PT, R77, 0x1, PT ;  /* 0x000000014d00780c */ /* 0x000fe20003f46270 */
[----:B------:R-:W-:Y:S01]  /*1540*/  IMAD R24, R42, R31, -0x1d ;  /* 0xffffffe32a187424 */ /* 0x000fe200078e021f */
[----:B------:R-:W-:Y:S01]  /*1550*/  MOV R99, RZ ;  /* 0x000000ff00637202 */ /* 0x000fe20000000f00 */
[----:B------:R-:W-:Y:S02]  /*1560*/  IMAD R11, R18, 0x900, R11 ;  /* 0x00000900120b7824 */ /* 0x000fe400078e020b */
[----:B------:R-:W-:Y:S01]  /*1570*/  IMAD R18, R38, 0x900, R19 ;  /* 0x0000090026127824 */ /* 0x000fe200078e0213 */
[----:B------:R-:W-:Y:S01]  /*1580*/  MOV R38, RZ ;  /* 0x000000ff00267202 */ /* 0x000fe20000000f00 */
[----:B------:R-:W-:Y:S01]  /*1590*/  IMAD.HI R36, R37, -0x72c234f7, R36 ;  /* 0x8d3dcb0925247827 */ /* 0x000fe200078e0224 */
[C---:B------:R-:W-:Y:S02]  /*15a0*/  IADD3 R30, R24.reuse, R73, RZ ;  /* 0x00000049181e7210 */ /* 0x040fe40007ffe0ff */
[----:B------:R-:W-:Y:S01]  /*15b0*/  IADD3 R95, R24, R95, RZ ;  /* 0x0000005f185f7210 */ /* 0x000fe20007ffe0ff */
[----:B------:R-:W-:Y:S01]  /*15c0*/  IMAD.HI R38, R39, -0x72c234f7, R38 ;  /* 0x8d3dcb0927267827 */ /* 0x000fe200078e0226 */
[----:B------:R-:W-:-:S02]  /*15d0*/  IADD3 R67, R67, R24, RZ ;  /* 0x0000001843437210 */ /* 0x000fc40007ffe0ff */
[C---:B------:R-:W-:Y:S01]  /*15e0*/  IADD3 R25, R24.reuse, R2, RZ ;  /* 0x0000000218197210 */ /* 0x040fe20007ffe0ff */
[----:B------:R-:W-:Y:S01]  /*15f0*/  IMAD.HI R39, R33, -0x72c234f7, R32 ;  /* 0x8d3dcb0921277827 */ /* 0x000fe200078e0220 */
[C---:B------:R-:W-:Y:S02]  /*1600*/  IADD3 R32, R24.reuse, R77, RZ ;  /* 0x0000004d18207210 */ /* 0x040fe40007ffe0ff */
[C---:B------:R-:W-:Y:S01]  /*1610*/  IADD3 R46, R24.reuse, R83, RZ ;  /* 0x00000053182e7210 */ /* 0x040fe20007ffe0ff */
[----:B------:R-:W-:Y:S01]  /*1620*/  IMAD.HI R29, R27, -0x72c234f7, R26 ;  /* 0x8d3dcb091b1d7827 */ /* 0x000fe200078e021a */
[C---:B------:R-:W-:Y:S02]  /*1630*/  IADD3 R26, R24.reuse, R49, RZ ;  /* 0x00000031181a7210 */ /* 0x040fe40007ffe0ff */
[----:B------:R-:W-:Y:S01]  /*1640*/  SHF.R.U32.HI R27, RZ, 0x1f, R36 ;  /* 0x0000001fff1b7819 */ /* 0x000fe20000011624 */
[----:B------:R-:W-:Y:S01]  /*1650*/  IMAD.HI R45, R45, -0x72c234f7, R44 ;  /* 0x8d3dcb092d2d7827 */ /* 0x000fe200078e022c */
[----:B------:R-:W-:-:S02]  /*1660*/  IADD3 R44, R24, R79, RZ ;  /* 0x0000004f182c7210 */ /* 0x000fc40007ffe0ff */
[----:B------:R-:W-:Y:S01]  /*1670*/  LEA.HI.SX32 R31, R36, R27, 0x1c ;  /* 0x0000001b241f7211 */ /* 0x000fe200078fe2ff */
[----:B------:R-:W-:Y:S01]  /*1680*/  IMAD R162, R57, 0x310, R30 ;  /* 0x0000031039a27824 */ /* 0x000fe200078e021e */
[C---:B------:R-:W-:Y:S01]  /*1690*/  IADD3 R30, R24.reuse, R75, RZ ;  /* 0x0000004b181e7210 */ /* 0x040fe20007ffe0ff */
[----:B------:R-:W-:Y:S01]  /*16a0*/  IMAD.HI R34, R35, -0x72c234f7, R34 ;  /* 0x8d3dcb0923227827 */ /* 0x000fe200078e0222 */
[----:B------:R-:W-:Y:S02]  /*16b0*/  IADD3 R24, R24, R89, RZ ;  /* 0x0000005918187210 */ /* 0x000fe40007ffe0ff */
[----:B------:R-:W-:Y:S01]  /*16c0*/  SHF.R.U32.HI R33, RZ, 0x1f, R38 ;  /* 0x0000001fff217819 */ /* 0x000fe20000011626 */
[----:B------:R-:W-:Y:S01]  /*16d0*/  IMAD R49, R50, 0x310, R25 ;  /* 0x0000031032317824 */ /* 0x000fe200078e0219 */
[----:B------:R-:W-:Y:S01]  /*16e0*/  SHF.R.U32.HI R27, RZ, 0x1f, R34 ;  /* 0x0000001fff1b7819 */ /* 0x000fe20000011622 */
[----:B------:R-:W-:Y:S01]  /*16f0*/  IMAD R50, R93, 0x310, R24 ;  /* 0x000003105d327824 */ /* 0x000fe200078e0218 */
[----:B------:R-:W-:Y:S01]  /*1700*/  SHF.R.U32.HI R24, RZ, 0x1f, R23 ;  /* 0x0000001fff187819 */ /* 0x000fe20000011617 */
[----:B------:R-:W-:Y:S01]  /*1710*/  IMAD R160, R61, 0x310, R30 ;  /* 0x000003103da07824 */ /* 0x000fe200078e021e */
[----:B------:R-:W-:Y:S01]  /*1720*/  SHF.R.U32.HI R30, RZ, 0x1f, R41 ;  /* 0x0000001fff1e7819 */ /* 0x000fe20000011629 */
[----:B------:R-:W-:Y:S01]  /*1730*/  IMAD R47, R42, 0x70, R47 ;  /* 0x000000702a2f7824 */ /* 0x000fe200078e022f */
[----:B------:R-:W-:Y:S01]  /*1740*/  LEA.HI.SX32 R23, R23, R24, 0x1c ;  /* 0x0000001817177211 */ /* 0x000fe200078fe2ff */
[----:B------:R-:W-:Y:S01]  /*1750*/  IMAD R162, R31, 0x1c, R162 ;  /* 0x0000001c1fa27824 */ /* 0x000fe200078e02a2 */
[----:B------:R-:W-:Y:S01]  /*1760*/  SHF.R.U32.HI R24, RZ, 0x1f, R39 ;  /* 0x0000001fff187819 */ /* 0x000fe20000011627 */
[----:B------:R-:W-:Y:S01]  /*1770*/  IMAD R48, R48, 0x310, R67 ;  /* 0x0000031030307824 */ /* 0x000fe200078e0243 */
[----:B------:R-:W-:Y:S01]  /*1780*/  LEA.HI.SX32 R37, R34, R27, 0x1c ;  /* 0x0000001b22257211 */ /* 0x000fe200078fe2ff */
[----:B------:R-:W-:Y:S01]  /*1790*/  IMAD R26, R51, 0x310, R26 ;  /* 0x00000310331a7824 */ /* 0x000fe200078e021a */
[----:B------:R-:W-:Y:S01]  /*17a0*/  SHF.R.U32.HI R25, RZ, 0x1f, R40 ;  /* 0x0000001fff197819 */ /* 0x000fe20000011628 */
[----:B------:R-:W-:Y:S01]  /*17b0*/  IMAD R88, R88, 0x310, R95 ;  /* 0x0000031058587824 */ /* 0x000fe200078e025f */
[----:B------:R-:W-:Y:S01]  /*17c0*/  SHF.R.U32.HI R27, RZ, 0x1f, R28 ;  /* 0x0000001fff1b7819 */ /* 0x000fe2000001161c */
[----:B------:R-:W-:Y:S01]  /*17d0*/  IMAD R32, R65, 0x310, R32 ;  /* 0x0000031041207824 */ /* 0x000fe200078e0220 */
[----:B------:R-:W-:Y:S01]  /*17e0*/  LEA.HI.SX32 R39, R39, R24, 0x1c ;  /* 0x0000001827277211 */ /* 0x000fe200078fe2ff */
[----:B------:R-:W-:Y:S01]  /*17f0*/  IMAD R44, R69, 0x310, R44 ;  /* 0x00000310452c7824 */ /* 0x000fe200078e022c */
[----:B------:R-:W-:Y:S01]  /*1800*/  LEA.HI.SX32 R41, R41, R30, 0x1c ;  /* 0x0000001e29297211 */ /* 0x000fe200078fe2ff */
[----:B------:R-:W-:Y:S01]  /*1810*/  IMAD R46, R87, 0x310, R46 ;  /* 0x00000310572e7824 */ /* 0x000fe200078e022e */
[----:B------:R-:W-:Y:S01]  /*1820*/  SHF.R.U32.HI R30, RZ, 0x1f, R43 ;  /* 0x0000001fff1e7819 */ /* 0x000fe2000001162b */
[----:B------:R-:W-:Y:S01]  /*1830*/  IMAD R12, R20, 0x900, R13 ;  /* 0x00000900140c7824 */ /* 0x000fe200078e020d */
[----:B------:R-:W-:Y:S01]  /*1840*/  SHF.R.U32.HI R24, RZ, 0x1f, R29 ;  /* 0x0000001fff187819 */ /* 0x000fe2000001161d */
[----:B------:R-:W-:Y:S01]  /*1850*/  HFMA2.MMA R51, -RZ, RZ, 0, 0 ;  /* 0x00000000ff337435 */ /* 0x000fe200000001ff */
[----:B------:R-:W-:Y:S01]  /*1860*/  LEA.HI.SX32 R25, R40, R25, 0x1c ;  /* 0x0000001928197211 */ /* 0x000fe200078fe2ff */
[----:B------:R-:W-:Y:S01]  /*1870*/  IMAD R13, R22, 0x900, R13 ;  /* 0x00000900160d7824 */ /* 0x000fe200078e020d */
[----:B------:R-:W-:Y:S01]  /*1880*/  LEA.HI.SX32 R27, R28, R27, 0x1c ;  /* 0x0000001b1c1b7211 */ /* 0x000fe200078fe2ff */
[----:B------:R-:W-:Y:S01]  /*1890*/  IMAD R5, R104, 0x900, R5 ;  /* 0x0000090068057824 */ /* 0x000fe200078e0205 */
[----:B------:R-:W-:Y:S01]  /*18a0*/  LEA.HI.SX32 R35, R38, R33, 0x1c ;  /* 0x0000002126237211 */ /* 0x000fe200078fe2ff */
[----:B------:R-:W-:Y:S01]  /*18b0*/  IMAD R168, R25, 0x1c, R48 ;  /* 0x0000001c19a87824 */ /* 0x000fe200078e0230 */
[----:B------:R-:W-:Y:S01]  /*18c0*/  IADD3 R170, R47, -0x1d, RZ ;  /* 0xffffffe32faa7810 */ /* 0x000fe20007ffe0ff */
[----:B------:R-:W-:Y:S01]  /*18d0*/  IMAD R166, R27, 0x1c, R26 ;  /* 0x0000001c1ba67824 */ /* 0x000fe200078e021a */
[----:B------:R-:W-:Y:S01]  /*18e0*/  LEA.HI.SX32 R43, R43, R30, 0x1c ;  /* 0x0000001e2b2b7211 */ /* 0x000fe200078fe2ff */
[----:B------:R-:W-:Y:S01]  /*18f0*/  IMAD R26, R37, 0x1c, R44 ;  /* 0x0000001c251a7824 */ /* 0x000fe200078e022c */
[----:B------:R-:W-:Y:S01]  /*1900*/  LEA.HI.SX32 R33, R29, R24, 0x1c ;  /* 0x000000181d217211 */ /* 0x000fe200078fe2ff */
[----:B------:R-:W-:Y:S01]  /*1910*/  IMAD R170, R23, 0x1c, R170 ;  /* 0x0000001c17aa7824 */ /* 0x000fe200078e02aa */
[C---:B------:R-:W-:Y:S01]  /*1920*/  LEA R29, R42.reuse, R25, 0x2 ;  /* 0x000000192a1d7211 */ /* 0x040fe200078e10ff */
[----:B------:R-:W-:Y:S01]  /*1930*/  IMAD R24, R43, 0x1c, R88 ;  /* 0x0000001c2b187824 */ /* 0x000fe200078e0258 */
[C---:B------:R-:W-:Y:S01]  /*1940*/  LEA R30, R42.reuse, R27, 0x2 ;  /* 0x0000001b2a1e7211 */ /* 0x040fe200078e10ff */
[----:B------:R-:W-:Y:S01]  /*1950*/  IMAD R160, R33, 0x1c, R160 ;  /* 0x0000001c21a07824 */ /* 0x000fe200078e02a0 */
[----:B------:R-:W-:Y:S01]  /*1960*/  LEA R31, R42, R31, 0x2 ;  /* 0x0000001f2a1f7211 */ /* 0x000fe200078e10ff */
[----:B------:R-:W-:Y:S01]  /*1970*/  IMAD R25, R35, 0x1c, R32 ;  /* 0x0000001c23197824 */ /* 0x000fe200078e0220 */
[----:B------:R-:W-:Y:S01]  /*1980*/  SHF.R.U32.HI R34, RZ, 0x1f, R45 ;  /* 0x0000001fff227819 */ /* 0x000fe2000001162d */
[----:B------:R-:W-:Y:S01]  /*1990*/  IMAD R27, R39, 0x1c, R46 ;  /* 0x0000001c271b7824 */ /* 0x000fe200078e022e */
[----:B------:R-:W-:Y:S01]  /*19a0*/  ISETP.LT.OR P5, PT, R29, 0x1, !P5 ;  /* 0x000000011d00780c */ /* 0x000fe20006fa1670 */
[----:B------:R-:W-:Y:S01]  /*19b0*/  IMAD R19, R98, 0x900, R19 ;  /* 0x0000090062137824 */ /* 0x000fe200078e0213 */
[----:B------:R-:W-:Y:S01]  /*19c0*/  ISETP.LT.OR P4, PT, R30, 0x1, !P4 ;  /* 0x000000011e00780c */ /* 0x000fe20006781670 */
[--C-:B------:R-:W-:Y:S01]  /*19d0*/  IMAD R20, R60, 0x900, R53.reuse ;  /* 0x000009003c147824 */ /* 0x100fe200078e0235 */
[----:B------:R-:W-:Y:S01]  /*19e0*/  ISETP.LT.OR P3, PT, R31, 0x1, !P3 ;  /* 0x000000011f00780c */ /* 0x000fe20005f61670 */
[----:B------:R-:W-:Y:S01]  /*19f0*/  HFMA2.MMA R31, -RZ, RZ, 0, 0 ;  /* 0x00000000ff1f7435 */ /* 0x000fe200000001ff */
[----:B------:R-:W-:Y:S01]  /*1a00*/  LEA R23, R42, R23, 0x2 ;  /* 0x000000172a177211 */ /* 0x000fe200078e10ff */
[----:B------:R-:W-:Y:S01]  /*1a10*/  IMAD R22, R100, 0x900, R53 ;  /* 0x0000090064167824 */ /* 0x000fe200078e0235 */
[----:B------:R-:W-:Y:S01]  /*1a20*/  LEA.HI.SX32 R34, R45, R34, 0x1c ;  /* 0x000000222d227211 */ /* 0x000fe200078fe2ff */
[----:B------:R-:W-:Y:S01]  /*1a30*/  IMAD R28, R41, 0x1c, R50 ;  /* 0x0000001c291c7824 */ /* 0x000fe200078e0232 */
[----:B------:R-:W-:Y:S01]  /*1a40*/  LEA R43, R42, R43, 0x2 ;  /* 0x0000002b2a2b7211 */ /* 0x000fe200078e10ff */
[----:B------:R-:W-:Y:S01]  /*1a50*/  IMAD R30, R0, -0x7, R3 ;  /* 0xfffffff9001e7824 */ /* 0x000fe200078e0203 */
[----:B------:R-:W-:-:S02]  /*1a60*/  LEA R33, R42, R33, 0x2 ;  /* 0x000000212a217211 */ /* 0x000fc400078e10ff */
[C---:B------:R-:W-:Y:S02]  /*1a70*/  LEA R35, R42.reuse, R35, 0x2 ;  /* 0x000000232a237211 */ /* 0x040fe400078e10ff */
[C---:B------:R-:W-:Y:S02]  /*1a80*/  LEA R37, R42.reuse, R37, 0x2 ;  /* 0x000000252a257211 */ /* 0x040fe400078e10ff */
[----:B------:R-:W-:Y:S02]  /*1a90*/  LEA R39, R42, R39, 0x2 ;  /* 0x000000272a277211 */ /* 0x000fe400078e10ff */
[----:B------:R-:W-:Y:S02]  /*1aa0*/  P2R R167, PR, RZ, 0x20 ;  /* 0x00000020ffa77803 */ /* 0x000fe40000000000 */
[----:B------:R-:W-:Y:S02]  /*1ab0*/  P2R R163, PR, RZ, 0x10 ;  /* 0x00000010ffa37803 */ /* 0x000fe40000000000 */
[----:B------:R-:W-:-:S02]  /*1ac0*/  P2R R161, PR, RZ, 0x8 ;  /* 0x00000008ffa17803 */ /* 0x000fc40000000000 */
[----:B------:R-:W-:Y:S01]  /*1ad0*/  ISETP.LT.OR P6, PT, R23, 0x1, !P6 ;  /* 0x000000011700780c */ /* 0x000fe200077c1670 */
[----:B------:R-:W-:Y:S01]  /*1ae0*/  IMAD R23, R34, 0x1c, R49 ;  /* 0x0000001c22177824 */ /* 0x000fe200078e0231 */
[----:B------:R-:W-:Y:S02]  /*1af0*/  LEA R42, R42, R41, 0x2 ;  /* 0x000000292a2a7211 */ /* 0x000fe400078e10ff */
[----:B------:R-:W-:Y:S02]  /*1b00*/  ISETP.GE.AND P3, PT, R79, 0x1, PT ;  /* 0x000000014f00780c */ /* 0x000fe40003f66270 */
[----:B------:R-:W-:Y:S02]  /*1b10*/  ISETP.GE.AND P4, PT, R83, 0x1, PT ;  /* 0x000000015300780c */ /* 0x000fe40003f86270 */
[----:B------:R-:W-:Y:S02]  /*1b20*/  ISETP.GE.AND P5, PT, R89, 0x1, PT ;  /* 0x000000015900780c */ /* 0x000fe40003fa6270 */
[----:B------:R-:W-:-:S02]  /*1b30*/  P2R R169, PR, RZ, 0x40 ;  /* 0x00000040ffa97803 */ /* 0x000fc40000000000 */
[----:B------:R-:W-:Y:S02]  /*1b40*/  ISETP.LT.OR P0, PT, R43, 0x1, !P0 ;  /* 0x000000012b00780c */ /* 0x000fe40004701670 */
[----:B------:R-:W-:Y:S02]  /*1b50*/  ISETP.LT.OR P1, PT, R33, 0x1, !P1 ;  /* 0x000000012100780c */ /* 0x000fe40004f21670 */
[----:B------:R-:W-:Y:S02]  /*1b60*/  ISETP.LT.OR P2, PT, R35, 0x1, !P2 ;  /* 0x000000012300780c */ /* 0x000fe40005741670 */
[----:B------:R-:W-:Y:S02]  /*1b70*/  ISETP.LT.OR P3, PT, R37, 0x1, !P3 ;  /* 0x000000012500780c */ /* 0x000fe40005f61670 */
[----:B------:R-:W-:Y:S02]  /*1b80*/  ISETP.LT.OR P4, PT, R39, 0x1, !P4 ;  /* 0x000000012700780c */ /* 0x000fe40006781670 */
[----:B------:R-:W-:-:S02]  /*1b90*/  ISETP.LT.OR P5, PT, R42, 0x1, !P5 ;  /* 0x000000012a00780c */ /* 0x000fc40006fa1670 */
[----:B------:R-:W-:-:S02]  /*1ba0*/  MOV R49, RZ ;  /* 0x000000ff00317202 */ /* 0x000fc40000000f00 */
.L_x_5:
[----:B------:R-:W-:Y:S01]  /*1bb0*/  P2R R29, PR, RZ, 0x10 ;  /* 0x00000010ff1d7803 */ /* 0x000fe20000000000 */
[----:B------:R-:W-:Y:S01]  /*1bc0*/  @!P1 IMAD R40, R31, 0x3100, R160 ;  /* 0x000031001f289824 */ /* 0x000fe200078e02a0 */
[----:B------:R-:W-:Y:S01]  /*1bd0*/  P2R R43, PR, RZ, 0x20 ;  /* 0x00000020ff2b7803 */ /* 0x000fe20000000000 */
[----:B------:R-:W-:Y:S06]  /*1be0*/  BAR.SYNC 0x0 ;  /* 0x0000000000007b1d */ /* 0x000fec0000000000 */
[----:B------:R-:W-:Y:S02]  /*1bf0*/  P2R R45, PR, RZ, 0x1 ;  /* 0x00000001ff2d7803 */ /* 0x000fe40000000000 */
[----:B------:R-:W-:-:S02]  /*1c00*/  ISETP.NE.AND P4, PT, R169, RZ, PT ;  /* 0x000000ffa900720c */ /* 0x000fc40003f85270 */
[----:B------:R-:W-:Y:S02]  /*1c10*/  ISETP.NE.AND P5, PT, R167, RZ, PT ;  /* 0x000000ffa700720c */ /* 0x000fe40003fa5270 */
[----:B------:R-:W-:Y:S02]  /*1c20*/  ISETP.NE.AND P0, PT, R163, RZ, PT ;  /* 0x000000ffa300720c */ /* 0x000fe40003f05270 */
[----:B------:R-:W-:Y:S02]  /*1c30*/  ISETP.NE.AND P6, PT, R161, RZ, PT ;  /* 0x000000ffa100720c */ /* 0x000fe40003fc5270 */
[----:B------:R-:W-:Y:S02]  /*1c40*/  MOV R42, RZ ;  /* 0x000000ff002a7202 */ /* 0x000fe40000000f00 */
[----:B------:R-:W-:Y:S02]  /*1c50*/  MOV R44, RZ ;  /* 0x000000ff002c7202 */ /* 0x000fe40000000f00 */
[----:B------:R-:W-:Y:S01]  /*1c60*/  MOV R46, RZ ;  /* 0x000000ff002e7202 */ /* 0x000fe20000000f00 */
[C---:B------:R-:W-:Y:S01]  /*1c70*/  @!P4 IMAD R32, R31.reuse, 0x3100, R170 ;  /* 0x000031001f20c824 */ /* 0x040fe200078e02aa */
[----:B------:R-:W-:Y:S01]  /*1c80*/  @!P4 MOV R33, 0x4 ;  /* 0x000000040021c802 */ /* 0x000fe20000000f00 */
[C---:B------:R-:W-:Y:S01]  /*1c90*/  @!P5 IMAD R34, R31.reuse, 0x3100, R168 ;  /* 0x000031001f22d824 */ /* 0x040fe200078e02a8 */
[----:B------:R-:W-:Y:S01]  /*1ca0*/  @!P5 MOV R35, 0x4 ;  /* 0x000000040023d802 */ /* 0x000fe20000000f00 */
[----:B------:R-:W-:Y:S01]  /*1cb0*/  @!P0 IMAD R36, R31, 0x3100, R166 ;  /* 0x000031001f248824 */ /* 0x000fe200078e02a6 */
[----:B------:R-:W-:Y:S01]  /*1cc0*/  @!P0 MOV R37, 0x4 ;  /* 0x0000000400258802 */ /* 0x000fe20000000f00 */
[----:B------:R-:W-:Y:S01]  /*1cd0*/  @!P4 IMAD.WIDE R32, R32, R33, c[0x0][0x160] ;  /* 0x000058002020c625 */ /* 0x000fe200078e0221 */
[----:B------:R-:W-:-:S02]  /*1ce0*/  @!P6 MOV R39, 0x4 ;  /* 0x000000040027e802 */ /* 0x000fc40000000f00 */
[----:B------:R-:W-:Y:S01]  /*1cf0*/  @!P1 MOV R41, 0x4 ;  /* 0x0000000400299802 */ /* 0x000fe20000000f00 */
[----:B------:R-:W-:Y:S01]  /*1d00*/  @!P5 IMAD.WIDE R34, R34, R35, c[0x0][0x160] ;  /* 0x000058002222d625 */ /* 0x000fe200078e0223 */
[----:B------:R0:W2:Y:S01]  /*1d10*/  @!P4 LDG.E.CONSTANT R42, [R32.64] ;  /* 0x00000004202ac981 */ /* 0x0000a2000c1e9900 */
[----:B------:R-:W-:Y:S02]  /*1d20*/  MOV R48, RZ ;  /* 0x000000ff00307202 */ /* 0x000fe40000000f00 */
[----:B------:R-:W-:Y:S01]  /*1d30*/  @!P0 IMAD.WIDE R36, R36, R37, c[0x0][0x160] ;  /* 0x0000580024248625 */ /* 0x000fe200078e0225 */
[----:B------:R1:W3:Y:S01]  /*1d40*/  @!P5 LDG.E.CONSTANT R44, [R34.64] ;  /* 0x00000004222cd981 */ /* 0x0002e2000c1e9900 */
[----:B------:R-:W-:Y:S02]  /*1d50*/  ISETP.NE.AND P4, PT, R29, RZ, PT ;  /* 0x000000ff1d00720c */ /* 0x000fe40003f85270 */
[----:B------:R-:W-:Y:S01]  /*1d60*/  ISETP.NE.AND P5, PT, R43, RZ, PT ;  /* 0x000000ff2b00720c */ /* 0x000fe20003fa5270 */
[----:B------:R4:W5:Y:S01]  /*1d70*/  @!P0 LDG.E.CONSTANT R46, [R36.64] ;  /* 0x00000004242e8981 */ /* 0x000962000c1e9900 */
[----:B------:R-:W-:Y:S01]  /*1d80*/  ISETP.NE.AND P0, PT, R45, RZ, PT ;  /* 0x000000ff2d00720c */ /* 0x000fe20003f05270 */
[----:B------:R-:W-:Y:S01]  /*1d90*/  @!P6 IMAD R38, R31, 0x3100, R162 ;  /* 0x000031001f26e824 */ /* 0x000fe200078e02a2 */
[----:B------:R-:W-:Y:S01]  /*1da0*/  MOV R50, RZ ;  /* 0x000000ff00327202 */ /* 0x000fe20000000f00 */
[----:B------:R-:W-:-:S04]  /*1db0*/  @!P1 IMAD.WIDE R40, R40, R41, c[0x0][0x160] ;  /* 0x0000580028289625 */ /* 0x000fc800078e0229 */
[----:B------:R-:W-:Y:S01]  /*1dc0*/  @!P6 IMAD.WIDE R38, R38, R39, c[0x0][0x160] ;  /* 0x000058002626e625 */ /* 0x000fe200078e0227 */
[----:B------:R0:W5:Y:S01]  /*1dd0*/  @!P1 LDG.E.CONSTANT R50, [R40.64] ;  /* 0x0000000428329981 */ /* 0x000162000c1e9900 */
[----:B------:R-:W-:Y:S02]  /*1de0*/  @!P2 MOV R62, 0x4 ;  /* 0x00000004003ea802 */ /* 0x000fe40000000f00 */
[----:B------:R-:W-:Y:S01]  /*1df0*/  @!P3 MOV R64, 0x4 ;  /* 0x000000040040b802 */ /* 0x000fe20000000f00 */
[----:B------:R1:W5:Y:S01]  /*1e00*/  @!P6 LDG.E.CONSTANT R48, [R38.64] ;  /* 0x000000042630e981 */ /* 0x000362000c1e9900 */
[----:B------:R-:W-:Y:S01]  /*1e10*/  @!P4 MOV R66, 0x4 ;  /* 0x000000040042c802 */ /* 0x000fe20000000f00 */
[C---:B------:R-:W-:Y:S02]  /*1e20*/  @!P2 IMAD R29, R31.reuse, 0x3100, R25 ;  /* 0x000031001f1da824 */ /* 0x040fe400078e0219 */
[C---:B------:R-:W-:Y:S01]  /*1e30*/  @!P3 IMAD R43, R31.reuse, 0x3100, R26 ;  /* 0x000031001f2bb824 */ /* 0x040fe200078e021a */
[----:B0-----:R-:W-:Y:S01]  /*1e40*/  @!P0 MOV R41, 0x4 ;  /* 0x0000000400298802 */ /* 0x001fe20000000f00 */
[----:B------:R-:W-:-:S02]  /*1e50*/  @!P4 IMAD R45, R31, 0x3100, R27 ;  /* 0x000031001f2dc824 */ /* 0x000fc400078e021b */
[C---:B------:R-:W-:Y:S01]  /*1e60*/  @!P0 IMAD R40, R31.reuse, 0x3100, R24 ;  /* 0x000031001f288824 */ /* 0x040fe200078e0218 */
[----:B-1----:R-:W-:Y:S01]  /*1e70*/  @!P5 MOV R39, 0x4 ;  /* 0x000000040027d802 */ /* 0x002fe20000000f00 */
[----:B------:R-:W-:Y:S01]  /*1e80*/  @!P5 IMAD R38, R31, 0x3100, R28 ;  /* 0x000031001f26d824 */ /* 0x000fe200078e021c */
[----:B------:R-:W-:Y:S01]  /*1e90*/  MOV R52, RZ ;  /* 0x000000ff00347202 */ /* 0x000fe20000000f00 */
[----:B------:R-:W-:Y:S01]  /*1ea0*/  @!P2 IMAD.WIDE R32, R29, R62, c[0x0][0x160] ;  /* 0x000058001d20a625 */ /* 0x000fe200078e023e */
[----:B------:R-:W-:Y:S02]  /*1eb0*/  MOV R54, RZ ;  /* 0x000000ff00367202 */ /* 0x000fe40000000f00 */
[----:B------:R-:W-:Y:S01]  /*1ec0*/  MOV R56, RZ ;  /* 0x000000ff00387202 */ /* 0x000fe20000000f00 */
[----:B------:R-:W-:Y:S01]  /*1ed0*/  @!P3 IMAD.WIDE R34, R43, R64, c[0x0][0x160] ;  /* 0x000058002b22b625 */ /* 0x000fe200078e0240 */
[----:B------:R-:W-:Y:S01]  /*1ee0*/  MOV R58, RZ ;  /* 0x000000ff003a7202 */ /* 0x000fe20000000f00 */
[----:B------:R-:W5:Y:S01]  /*1ef0*/  @!P2 LDG.E.CONSTANT R52, [R32.64] ;  /* 0x000000042034a981 */ /* 0x000f62000c1e9900 */
[----:B------:R-:W-:Y:S01]  /*1f00*/  MOV R60, RZ ;  /* 0x000000ff003c7202 */ /* 0x000fe20000000f00 */
[----:B----4-:R-:W-:-:S02]  /*1f10*/  @!P4 IMAD.WIDE R36, R45, R66, c[0x0][0x160] ;  /* 0x000058002d24c625 */ /* 0x010fc400078e0242 */
[----:B------:R-:W4:Y:S02]  /*1f20*/  @!P3 LDG.E.CONSTANT R54, [R34.64] ;  /* 0x000000042236b981 */ /* 0x000f24000c1e9900 */
[----:B------:R-:W-:Y:S02]  /*1f30*/  @!P5 IMAD.WIDE R38, R38, R39, c[0x0][0x160] ;  /* 0x000058002626d625 */ /* 0x000fe400078e0227 */
[----:B------:R-:W4:Y:S02]  /*1f40*/  @!P4 LDG.E.CONSTANT R56, [R36.64] ;  /* 0x000000042438c981 */ /* 0x000f24000c1e9900 */
[----:B------:R-:W-:Y:S02]  /*1f50*/  @!P0 IMAD.WIDE R40, R40, R41, c[0x0][0x160] ;  /* 0x0000580028288625 */ /* 0x000fe400078e0229 */
[----:B------:R-:W4:Y:S04]  /*1f60*/  @!P5 LDG.E.CONSTANT R58, [R38.64] ;  /* 0x00000004263ad981 */ /* 0x000f28000c1e9900 */
[----:B------:R-:W4:Y:S01]  /*1f70*/  @!P0 LDG.E.CONSTANT R60, [R40.64] ;  /* 0x00000004283c8981 */ /* 0x000f22000c1e9900 */
[----:B------:R-:W-:Y:S01]  /*1f80*/  ISETP.GT.AND P6, PT, R3, 0x4f, PT ;  /* 0x0000004f0300780c */ /* 0x000fe20003fc4270 */
[----:B------:R-:W-:Y:S02]  /*1f90*/  BSSY B0, `(.L_x_0) ;  /* 0x0000016000007945 */ /* 0x000fe40003800000 */
[----:B--2---:R0:W-:Y:S04]  /*1fa0*/  STS [R3.X4], R42 ;  /* 0x0000002a03007388 */ /* 0x0041e80000004800 */
[----:B---3--:R0:W-:Y:S04]  /*1fb0*/  STS [R3.X4+0x380], R44 ;  /* 0x0003802c03007388 */ /* 0x0081e80000004800 */
[----:B-----5:R0:W-:Y:S04]  /*1fc0*/  STS [R3.X4+0x700], R46 ;  /* 0x0007002e03007388 */ /* 0x0201e80000004800 */
[----:B------:R0:W-:Y:S04]  /*1fd0*/  STS [R3.X4+0xe00], R50 ;  /* 0x000e003203007388 */ /* 0x0001e80000004800 */
[----:B------:R0:W-:Y:S04]  /*1fe0*/  STS [R3.X4+0xa80], R48 ;  /* 0x000a803003007388 */ /* 0x0001e80000004800 */
[----:B------:R0:W-:Y:S04]  /*1ff0*/  STS [R3.X4+0x1180], R52 ;  /* 0x0011803403007388 */ /* 0x0001e80000004800 */
[----:B----4-:R0:W-:Y:S04]  /*2000*/  STS [R3.X4+0x1500], R54 ;  /* 0x0015003603007388 */ /* 0x0101e80000004800 */
[----:B------:R0:W-:Y:S04]  /*2010*/  STS [R3.X4+0x1880], R56 ;  /* 0x0018803803007388 */ /* 0x0001e80000004800 */
[----:B------:R0:W-:Y:S04]  /*2020*/  STS [R3.X4+0x1c00], R58 ;  /* 0x001c003a03007388 */ /* 0x0001e80000004800 */
[----:B------:R0:W-:Y:S01]  /*2030*/  STS [R3.X4+0x1f80], R60 ;  /* 0x001f803c03007388 */ /* 0x0001e20000004800 */
[----:B------:R-:W-:Y:S05]  /*2040*/  @P6 BRA `(.L_x_1) ;  /* 0x000000a000006947 */ /* 0x000fea0003800000 */
[----:B------:R-:W-:Y:S01]  /*2050*/  ISETP.GE.AND P6, PT, R2, 0x1, PT ;  /* 0x000000010200780c */ /* 0x000fe20003fc6270 */
[----:B------:R-:W-:Y:S01]  /*2060*/  BSSY B1, `(.L_x_2) ;  /* 0x0000007000017945 */ /* 0x000fe20003800000 */
[----:B------:R-:W-:-:S11]  /*2070*/  HFMA2.MMA R32, -RZ, RZ, 0, 0 ;  /* 0x00000000ff207435 */ /* 0x000fd600000001ff */
[----:B------:R-:W-:Y:S05]  /*2080*/  @!P6 BRA `(.L_x_3) ;  /* 0x000000400000e947 */ /* 0x000fea0003800000 */
[----:B------:R-:W-:Y:S01]  /*2090*/  MOV R33, 0x4 ;  /* 0x0000000400217802 */ /* 0x000fe20000000f00 */
[----:B------:R-:W-:-:S04]  /*20a0*/  IMAD R32, R31, 0x3100, R23 ;  /* 0x000031001f207824 */ /* 0x000fc800078e0217 */
[----:B------:R-:W-:-:S06]  /*20b0*/  IMAD.WIDE R32, R32, R33, c[0x0][0x160] ;  /* 0x0000580020207625 */ /* 0x000fcc00078e0221 */
[----:B------:R1:W5:Y:S02]  /*20c0*/  LDG.E.CONSTANT R32, [R32.64] ;  /* 0x0000000420207981 */ /* 0x000364000c1e9900 */
.L_x_3:
[----:B------:R-:W-:Y:S05]  /*20d0*/  BSYNC B1 ;  /* 0x0000000000017941 */ /* 0x000fea0003800000 */
.L_x_2:
[----:B-----5:R2:W-:Y:S02]  /*20e0*/  STS [R3.X4+0x2300], R32 ;  /* 0x0023002003007388 */ /* 0x0205e40000004800 */
.L_x_1:
[----:B------:R-:W-:Y:S05]  /*20f0*/  BSYNC B0 ;  /* 0x0000000000007941 */ /* 0x000fea0003800000 */
.L_x_0:
[----:B------:R-:W-:Y:S02]  /*2100*/  ISETP.GT.AND P6, PT, R3, 0x7f, PT ;  /* 0x0000007f0300780c */ /* 0x000fe40003fc4270 */
[----:B------:R-:W-:-:S11]  /*2110*/  MOV R29, 0x4 ;  /* 0x00000004001d7802 */ /* 0x000fd60000000f00 */
[----:B------:R-:W-:-:S04]  /*2120*/  @!P6 IMAD R38, R31, 0x90, R5 ;  /* 0x000000901f26e824 */ /* 0x000fc800078e0205 */
[----:B------:R-:W-:-:S06]  /*2130*/  @!P6 IMAD.WIDE R38, R38, R29, c[0x0][0x168] ;  /* 0x00005a002626e625 */ /* 0x000fcc00078e021d */
[----:B------:R-:W3:Y:S01]  /*2140*/  @!P6 LDG.E.CONSTANT R38, [R38.64] ;  /* 0x000000042626e981 */ /* 0x000ee2000c1e9900 */
[C---:B------:R-:W-:Y:S02]  /*2150*/  IMAD R34, R31.reuse, 0x90, R20 ;  /* 0x000000901f227824 */ /* 0x040fe400078e0214 */
[C---:B------:R-:W-:Y:S02]  /*2160*/  IMAD R36, R31.reuse, 0x90, R6 ;  /* 0x000000901f247824 */ /* 0x040fe400078e0206 */
[----:B--2---:R-:W-:Y:S02]  /*2170*/  IMAD R32, R31, 0x90, R4 ;  /* 0x000000901f207824 */ /* 0x004fe400078e0204 */
[----:B------:R-:W-:-:S04]  /*2180*/  IMAD.WIDE R34, R34, R29, c[0x0][0x168] ;  /* 0x00005a0022227625 */ /* 0x000fc800078e021d */
[-C--:B------:R-:W-:Y:S01]  /*2190*/  IMAD.WIDE R36, R36, R29.reuse, c[0x0][0x168] ;  /* 0x00005a0024247625 */ /* 0x080fe200078e021d */
[----:B0-----:R0:W2:Y:S03]  /*21a0*/  LDG.E.CONSTANT R46, [R34.64] ;  /* 0x00000004222e7981 */ /* 0x0010a6000c1e9900 */
[C---:B------:R-:W-:Y:S01]  /*21b0*/  IMAD R40, R31.reuse, 0x90, R10 ;  /* 0x000000901f287824 */ /* 0x040fe200078e020a */
[----:B------:R4:W5:Y:S01]  /*21c0*/  LDG.E.CONSTANT R48, [R36.64] ;  /* 0x0000000424307981 */ /* 0x000962000c1e9900 */
[----:B------:R-:W-:Y:S02]  /*21d0*/  IMAD R42, R31, 0x90, R12 ;  /* 0x000000901f2a7824 */ /* 0x000fe400078e020c */
[----:B-1----:R-:W-:-:S04]  /*21e0*/  IMAD.WIDE R32, R32, R29, c[0x0][0x168] ;  /* 0x00005a0020207625 */ /* 0x002fc800078e021d */
[C---:B------:R-:W-:Y:S01]  /*21f0*/  IMAD R52, R31.reuse, 0x90, R16 ;  /* 0x000000901f347824 */ /* 0x040fe200078e0210 */
[----:B------:R1:W2:Y:S01]  /*2200*/  LDG.E.CONSTANT R44, [R32.64] ;  /* 0x00000004202c7981 */ /* 0x0002a2000c1e9900 */
[C---:B------:R-:W-:Y:S02]  /*2210*/  IMAD R50, R31.reuse, 0x90, R14 ;  /* 0x000000901f327824 */ /* 0x040fe400078e020e */
[-C--:B------:R-:W-:Y:S01]  /*2220*/  IMAD.WIDE R40, R40, R29.reuse, c[0x0][0x168] ;  /* 0x00005a0028287625 */ /* 0x080fe200078e021d */
[----:B------:R1:W2:Y:S03]  /*2230*/  LDG.E.CONSTANT R62, [R32.64+0x1f800] ;  /* 0x01f80004203e7981 */ /* 0x0002a6000c1e9900 */
[-C--:B------:R-:W-:Y:S01]  /*2240*/  IMAD.WIDE R42, R42, R29.reuse, c[0x0][0x168] ;  /* 0x00005a002a2a7625 */ /* 0x080fe200078e021d */
[----:B------:R1:W2:Y:S03]  /*2250*/  LDG.E.CONSTANT R76, [R32.64+0x3f000] ;  /* 0x03f00004204c7981 */ /* 0x0002a6000c1e9900 */
[----:B0-----:R-:W-:Y:S01]  /*2260*/  IMAD.WIDE R34, R52, R29, c[0x0][0x168] ;  /* 0x00005a0034227625 */ /* 0x001fe200078e021d */
[----:B------:R0:W2:Y:S03]  /*2270*/  LDG.E.CONSTANT R54, [R42.64] ;  /* 0x000000042a367981 */ /* 0x0000a6000c1e9900 */
[C---:B----4-:R-:W-:Y:S01]  /*2280*/  IMAD R36, R31.reuse, 0x90, R18 ;  /* 0x000000901f247824 */ /* 0x050fe200078e0212 */
[----:B------:R4:W2:Y:S01]  /*2290*/  LDG.E.CONSTANT R52, [R40.64] ;  /* 0x0000000428347981 */ /* 0x0008a2000c1e9900 */
[----:B------:R-:W-:-:S02]  /*22a0*/  IMAD R60, R31, 0x90, R21 ;  /* 0x000000901f3c7824 */ /* 0x000fc400078e0215 */
[C---:B------:R-:W-:Y:S01]  /*22b0*/  IMAD R64, R31.reuse, 0x90, R7 ;  /* 0x000000901f407824 */ /* 0x040fe200078e0207 */
[----:B------:R0:W2:Y:S01]  /*22c0*/  LDG.E.CONSTANT R58, [R34.64] ;  /* 0x00000004223a7981 */ /* 0x0000a2000c1e9900 */
[----:B------:R-:W-:Y:S02]  /*22d0*/  IMAD R66, R31, 0x90, R9 ;  /* 0x000000901f427824 */ /* 0x000fe400078e0209 */
[----:B-1----:R-:W-:-:S04]  /*22e0*/  IMAD.WIDE R32, R50, R29, c[0x0][0x168] ;  /* 0x00005a0032207625 */ /* 0x002fc800078e021d */
[----:B------:R-:W-:Y:S01]  /*22f0*/  IMAD R68, R31, 0x90, R11 ;  /* 0x000000901f447824 */ /* 0x000fe200078e020b */
[----:B------:R1:W2:Y:S01]  /*2300*/  LDG.E.CONSTANT R56, [R32.64] ;  /* 0x0000000420387981 */ /* 0x0002a2000c1e9900 */
[----:B------:R-:W-:-:S04]  /*2310*/  IMAD.WIDE R36, R36, R29, c[0x0][0x168] ;  /* 0x00005a0024247625 */ /* 0x000fc800078e021d */
[----:B----4-:R-:W-:-:S04]  /*2320*/  IMAD.WIDE R40, R64, R29, c[0x0][0x168] ;  /* 0x00005a0040287625 */ /* 0x010fc800078e021d */
[----:B0-----:R-:W-:Y:S02]  /*2330*/  IMAD.WIDE R42, R66, R29, c[0x0][0x168] ;  /* 0x00005a00422a7625 */ /* 0x001fe400078e021d */
[----:B------:R0:W4:Y:S02]  /*2340*/  LDG.E.CONSTANT R66, [R40.64] ;  /* 0x0000000428427981 */ /* 0x000124000c1e9900 */
[C---:B------:R-:W-:Y:S02]  /*2350*/  IMAD R34, R31.reuse, 0x90, R13 ;  /* 0x000000901f227824 */ /* 0x040fe400078e020d */
[C---:B------:R-:W-:Y:S02]  /*2360*/  IMAD R70, R31.reuse, 0x90, R15 ;  /* 0x000000901f467824 */ /* 0x040fe400078e020f */
[C---:B------:R-:W-:Y:S02]  /*2370*/  IMAD R72, R31.reuse, 0x90, R17 ;  /* 0x000000901f487824 */ /* 0x040fe400078e0211 */
[----:B------:R-:W-:-:S02]  /*2380*/  IMAD R74, R31, 0x90, R19 ;  /* 0x000000901f4a7824 */ /* 0x000fc400078e0213 */
[----:B------:R-:W-:Y:S02]  /*2390*/  IMAD R78, R31, 0x90, R22 ;  /* 0x000000901f4e7824 */ /* 0x000fe400078e0216 */
[-C--:B-1----:R-:W-:Y:S02]  /*23a0*/  IMAD.WIDE R32, R68, R29.reuse, c[0x0][0x168] ;  /* 0x00005a0044207625 */ /* 0x082fe400078e021d */
[----:B------:R1:W4:Y:S02]  /*23b0*/  LDG.E.CONSTANT R68, [R42.64] ;  /* 0x000000042a447981 */ /* 0x000324000c1e9900 */
[-C--:B------:R-:W-:Y:S02]  /*23c0*/  IMAD.WIDE R34, R34, R29.reuse, c[0x0][0x168] ;  /* 0x00005a0022227625 */ /* 0x080fe400078e021d */
[----:B------:R-:W4:Y:S02]  /*23d0*/  LDG.E.CONSTANT R32, [R32.64] ;  /* 0x0000000420207981 */ /* 0x000f24000c1e9900 */
[----:B0-----:R-:W-:-:S02]  /*23e0*/  IMAD.WIDE R40, R74, R29, c[0x0][0x168] ;  /* 0x00005a004a287625 */ /* 0x001fc400078e021d */
[----:B------:R-:W4:Y:S02]  /*23f0*/  LDG.E.CONSTANT R34, [R34.64] ;  /* 0x0000000422227981 */ /* 0x000f24000c1e9900 */
[----:B-1----:R-:W-:Y:S02]  /*2400*/  IMAD.WIDE R42, R78, R29, c[0x0][0x168] ;  /* 0x00005a004e2a7625 */ /* 0x002fe400078e021d */
[----:B------:R-:W4:Y:S04]  /*2410*/  LDG.E.CONSTANT R40, [R40.64] ;  /* 0x0000000428287981 */ /* 0x000f28000c1e9900 */
[----:B------:R-:W4:Y:S04]  /*2420*/  LDG.E.CONSTANT R42, [R42.64] ;  /* 0x000000042a2a7981 */ /* 0x000f28000c1e9900 */
[----:B---3--:R0:W-:Y:S02]  /*2430*/  @!P6 STS [R3.X4+0x6a40], R38 ;  /* 0x006a40260300e388 */ /* 0x0081e40000004800 */
[----:B0-----:R-:W-:-:S04]  /*2440*/  IMAD R38, R31, 0x90, R8 ;  /* 0x000000901f267824 */ /* 0x001fc800078e0208 */
[----:B------:R-:W-:-:S05]  /*2450*/  IMAD.WIDE R38, R38, R29, c[0x0][0x168] ;  /* 0x00005a0026267625 */ /* 0x000fca00078e021d */
[----:B------:R0:W3:Y:S02]  /*2460*/  LDG.E.CONSTANT R50, [R38.64] ;  /* 0x0000000426327981 */ /* 0x0000e4000c1e9900 */
[-C--:B0-----:R-:W-:Y:S02]  /*2470*/  IMAD.WIDE R38, R60, R29.reuse, c[0x0][0x168] ;  /* 0x00005a003c267625 */ /* 0x081fe400078e021d */
[----:B------:R0:W3:Y:S04]  /*2480*/  LDG.E.CONSTANT R60, [R36.64] ;  /* 0x00000004243c7981 */ /* 0x0000e8000c1e9900 */
[----:B------:R1:W3:Y:S01]  /*2490*/  LDG.E.CONSTANT R64, [R38.64] ;  /* 0x0000000426407981 */ /* 0x0002e2000c1e9900 */
[----:B0-----:R-:W-:-:S04]  /*24a0*/  IMAD.WIDE R36, R70, R29, c[0x0][0x168] ;  /* 0x00005a0046247625 */ /* 0x001fc800078e021d */
[----:B-1----:R-:W-:Y:S02]  /*24b0*/  IMAD.WIDE R38, R72, R29, c[0x0][0x168] ;  /* 0x00005a0048267625 */ /* 0x002fe400078e021d */
[----:B------:R-:W3:Y:S04]  /*24c0*/  LDG.E.CONSTANT R36, [R36.64] ;  /* 0x0000000424247981 */ /* 0x000ee8000c1e9900 */
[----:B------:R-:W3:Y:S01]  /*24d0*/  LDG.E.CONSTANT R38, [R38.64] ;  /* 0x0000000426267981 */ /* 0x000ee2000c1e9900 */
[----:B------:R-:W-:-:S03]  /*24e0*/  IMAD R171, R0, 0x240, RZ ;  /* 0x0000024000ab7824 */ /* 0x000fc600078e02ff */
[----:B--2---:R-:W-:Y:S04]  /*24f0*/  STS [R3.X4+0x2440], R44 ;  /* 0x0024402c03007388 */ /* 0x004fe80000004800 */
[----:B------:R-:W-:Y:S04]  /*2500*/  STS [R3.X4+0x43c0], R62 ;  /* 0x0043c03e03007388 */ /* 0x000fe80000004800 */
[----:B------:R-:W-:Y:S04]  /*2510*/  STS [R3.X4+0x6340], R76 ;  /* 0x0063404c03007388 */ /* 0x000fe80000004800 */
[----:B------:R-:W-:Y:S04]  /*2520*/  STS [R3.X4+0x27c0], R46 ;  /* 0x0027c02e03007388 */ /* 0x000fe80000004800 */
[----:B-----5:R-:W-:Y:S04]  /*2530*/  STS [R3.X4+0x2b40], R48 ;  /* 0x002b403003007388 */ /* 0x020fe80000004800 */
[----:B------:R-:W-:Y:S04]  /*2540*/  STS [R3.X4+0x3240], R52 ;  /* 0x0032403403007388 */ /* 0x000fe80000004800 */
[----:B------:R-:W-:Y:S04]  /*2550*/  STS [R3.X4+0x35c0], R54 ;  /* 0x0035c03603007388 */ /* 0x000fe80000004800 */
[----:B------:R-:W-:Y:S04]  /*2560*/  STS [R3.X4+0x3940], R56 ;  /* 0x0039403803007388 */ /* 0x000fe80000004800 */
[----:B------:R-:W-:Y:S04]  /*2570*/  STS [R3.X4+0x3cc0], R58 ;  /* 0x003cc03a03007388 */ /* 0x000fe80000004800 */
[----:B----4-:R-:W-:Y:S04]  /*2580*/  STS [R3.X4+0x4ac0], R66 ;  /* 0x004ac04203007388 */ /* 0x010fe80000004800 */
[----:B------:R-:W-:Y:S04]  /*2590*/  STS [R3.X4+0x4e40], R68 ;  /* 0x004e404403007388 */ /* 0x000fe80000004800 */
[----:B------:R-:W-:Y:S04]  /*25a0*/  STS [R3.X4+0x51c0], R32 ;  /* 0x0051c02003007388 */ /* 0x000fe80000004800 */
[----:B------:R-:W-:Y:S04]  /*25b0*/  STS [R3.X4+0x5540], R34 ;  /* 0x0055402203007388 */ /* 0x000fe80000004800 */
[----:B------:R-:W-:Y:S04]  /*25c0*/  STS [R3.X4+0x5fc0], R40 ;  /* 0x005fc02803007388 */ /* 0x000fe80000004800 */
[----:B------:R-:W-:Y:S04]  /*25d0*/  STS [R3.X4+0x66c0], R42 ;  /* 0x0066c02a03007388 */ /* 0x000fe80000004800 */
[----:B---3--:R-:W-:Y:S04]  /*25e0*/  STS [R3.X4+0x2ec0], R50 ;  /* 0x002ec03203007388 */ /* 0x008fe80000004800 */
[----:B------:R-:W-:Y:S04]  /*25f0*/  STS [R3.X4+0x4040], R60 ;  /* 0x0040403c03007388 */ /* 0x000fe80000004800 */
[----:B------:R-:W-:Y:S04]  /*2600*/  STS [R3.X4+0x4740], R64 ;  /* 0x0047404003007388 */ /* 0x000fe80000004800 */
[----:B------:R-:W-:Y:S04]  /*2610*/  STS [R3.X4+0x58c0], R36 ;  /* 0x0058c02403007388 */ /* 0x000fe80000004800 */
[----:B------:R-:W-:Y:S04]  /*2620*/  STS [R3.X4+0x5c40], R38 ;  /* 0x005c402603007388 */ /* 0x000fe80000004800 */
[----:B------:R-:W-:Y:S06]  /*2630*/  BAR.SYNC 0x0 ;  /* 0x0000000000007b1d */ /* 0x000fec0000000000 */
[----:B------:R-:W-:Y:S04]  /*2640*/  LDS.128 R148, [R171+0x2440] ;  /* 0x00244000ab947984 */ /* 0x000fe80000000c00 */
[----:B------:R-:W0:Y:S04]  /*2650*/  LDS.128 R52, [R30.X16] ;  /* 0x000000001e347984 */ /* 0x000e28000000cc00 */
[----:B------:R-:W-:Y:S04]  /*2660*/  LDS.128 R56, [R30.X16+0x240] ;  /* 0x000240001e387984 */ /* 0x000fe8000000cc00 */
[----:B------:R-:W-:Y:S04]  /*2670*/  LDS.128 R32, [R171+0x2460] ;  /* 0x00246000ab207984 */ /* 0x000fe80000000c00 */
[----:B------:R-:W1:Y:S04]  /*2680*/  LDS R65, [R30.X16+0x10] ;  /* 0x000010001e417984 */ /* 0x000e68000000c800 */
[----:B------:R-:W2:Y:S04]  /*2690*/  LDS.64 R72, [R30.X16+0x250] ;  /* 0x000250001e487984 */ /* 0x000ea8000000ca00 */
[----:B------:R-:W-:Y:S04]  /*26a0*/  LDS.64 R74, [R30.X16+0x488] ;  /* 0x000488001e4a7984 */ /* 0x000fe8000000ca00 */
[----:B------:R-:W3:Y:S04]  /*26b0*/  LDS.128 R36, [R171+0x2480] ;  /* 0x00248000ab247984 */ /* 0x000ee80000000c00 */
[----:B------:R-:W4:Y:S04]  /*26c0*/  LDS.128 R60, [R30.X16+0x490] ;  /* 0x000490001e3c7984 */ /* 0x000f28000000cc00 */
[----:B------:R-:W5:Y:S04]  /*26d0*/  LDS.128 R40, [R171+0x2490] ;  /* 0x00249000ab287984 */ /* 0x000f680000000c00 */
[----:B------:R-:W-:Y:S01]  /*26e0*/  LDS R67, [R30.X16+0x6cc] ;  /* 0x0006cc001e437984 */ /* 0x000fe2000000c800 */
[----:B0-----:R-:W-:-:S03]  /*26f0*/  FFMA R52, R148, R52, R51 ;  /* 0x0000003494347223 */ /* 0x001fc60000000033 */
[----:B------:R-:W0:Y:S01]  /*2700*/  LDS.128 R44, [R171+0x24a0] ;  /* 0x0024a000ab2c7984 */ /* 0x000e220000000c00 */
[----:B------:R-:W-:Y:S02]  /*2710*/  FFMA R64, R148, R54, R49 ;  /* 0x0000003694407223 */ /* 0x000fe40000000031 */
[-C--:B------:R-:W-:Y:S01]  /*2720*/  FFMA R53, R53, R149.reuse, R52 ;  /* 0x0000009535357223 */ /* 0x080fe20000000034 */
[----:B------:R-:W0:Y:S01]  /*2730*/  LDS.128 R68, [R30.X16+0x6d0] ;  /* 0x0006d0001e447984 */ /* 0x000e22000000cc00 */
[----:B------:R-:W-:-:S03]  /*2740*/  FFMA R55, R55, R149, R64 ;  /* 0x0000009537377223 */ /* 0x000fc60000000040 */
[----:B------:R-:W0:Y:S01]  /*2750*/  LDS.128 R48, [R171+0x24b0] ;  /* 0x0024b000ab307984 */ /* 0x000e220000000c00 */
[-C--:B------:R-:W-:Y:S02]  /*2760*/  FFMA R64, R54, R150.reuse, R53 ;  /* 0x0000009636407223 */ /* 0x080fe40000000035 */
[----:B-1----:R-:W-:Y:S01]  /*2770*/  FFMA R66, R65, R150, R55 ;  /* 0x0000009641427223 */ /* 0x002fe20000000037 */
[----:B------:R-:W-:Y:S01]  /*2780*/  LDS.128 R76, [R30.X16+0x910] ;  /* 0x000910001e4c7984 */ /* 0x000fe2000000cc00 */
[----:B------:R-:W-:-:S03]  /*2790*/  FFMA R57, R33, R57, R64 ;  /* 0x0000003921397223 */ /* 0x000fc60000000040 */
[----:B------:R-:W1:Y:S01]  /*27a0*/  LDS.128 R52, [R171+0x24d0] ;  /* 0x0024d000ab347984 */ /* 0x000e620000000c00 */
[-C--:B------:R-:W-:Y:S02]  /*27b0*/  FFMA R58, R58, R34.reuse, R57 ;  /* 0x000000223a3a7223 */ /* 0x080fe40000000039 */
[----:B------:R-:W-:Y:S01]  /*27c0*/  FFMA R65, R33, R59, R66 ;  /* 0x0000003b21417223 */ /* 0x000fe20000000042 */
[----:B------:R-:W1:Y:S01]  /*27d0*/  LDS R85, [R30.X16+0x920] ;  /* 0x000920001e557984 */ /* 0x000e62000000c800 */
[----:B------:R-:W-:Y:S02]  /*27e0*/  FFMA R59, R59, R35, R58 ;  /* 0x000000233b3b7223 */ /* 0x000fe4000000003a */
[----:B--2---:R-:W-:Y:S01]  /*27f0*/  FFMA R72, R72, R34, R65 ;  /* 0x0000002248487223 */ /* 0x004fe20000000041 */
[----:B------:R-:W-:Y:S01]  /*2800*/  LDS.128 R80, [R30.X16+0xb50] ;  /* 0x000b50001e507984 */ /* 0x000fe2000000cc00 */
[C---:B---3--:R-:W-:Y:S02]  /*2810*/  FFMA R74, R38.reuse, R74, R59 ;  /* 0x0000004a264a7223 */ /* 0x048fe4000000003b */
[----:B------:R-:W-:Y:S01]  /*2820*/  FFMA R73, R35, R73, R72 ;  /* 0x0000004923497223 */ /* 0x000fe20000000048 */
[----:B------:R-:W2:Y:S03]  /*2830*/  LDS.128 R56, [R171+0x24f0] ;  /* 0x0024f000ab387984 */ /* 0x000ea60000000c00 */
[----:B----4-:R-:W-:Y:S01]  /*2840*/  FFMA R64, R38, R60, R73 ;  /* 0x0000003c26407223 */ /* 0x010fe20000000049 */
[----:B------:R-:W3:Y:S01]  /*2850*/  LDS.64 R88, [R30.X16+0xb60] ;  /* 0x000b60001e587984 */ /* 0x000ee2000000ca00 */
[----:B------:R-:W-:-:S02]  /*2860*/  FFMA R75, R39, R75, R74 ;  /* 0x0000004b274b7223 */ /* 0x000fc4000000004a */
[----:B------:R-:W-:Y:S01]  /*2870*/  FFMA R61, R39, R61, R64 ;  /* 0x0000003d273d7223 */ /* 0x000fe20000000040 */
[----:B------:R-:W-:Y:S01]  /*2880*/  LDS.64 R90, [R30.X16+0xd98] ;  /* 0x000d98001e5a7984 */ /* 0x000fe2000000ca00 */
[----:B-----5:R-:W-:Y:S02]  /*2890*/  FFMA R64, R60, R40, R75 ;  /* 0x000000283c407223 */ /* 0x020fe4000000004b */
[----:B------:R-:W-:Y:S01]  /*28a0*/  FFMA R66, R40, R62, R61 ;  /* 0x0000003e28427223 */ /* 0x000fe2000000003d */
[----:B------:R-:W-:Y:S01]  /*28b0*/  LDS.128 R92, [R30.X16+0xda0] ;  /* 0x000da0001e5c7984 */ /* 0x000fe2000000cc00 */
[----:B0-----:R-:W-:-:S03]  /*28c0*/  FFMA R67, R47, R67, R64 ;  /* 0x000000432f437223 */ /* 0x001fc60000000040 */
[----:B------:R-:W0:Y:S01]  /*28d0*/  LDS.128 R60, [R171+0x2510] ;  /* 0x00251000ab3c7984 */ /* 0x000e220000000c00 */
[----:B------:R-:W-:Y:S02]  /*28e0*/  FFMA R65, R47, R69, R66 ;  /* 0x000000452f417223 */ /* 0x000fe40000000042 */
[C---:B------:R-:W-:Y:S01]  /*28f0*/  FFMA R68, R48.reuse, R68, R67 ;  /* 0x0000004430447223 */ /* 0x040fe20000000043 */
[----:B------:R-:W-:Y:S01]  /*2900*/  LDS.128 R100, [R30.X16+0xfe0] ;  /* 0x000fe0001e647984 */ /* 0x000fe2000000cc00 */
[----:B------:R-:W-:Y:S02]  /*2910*/  FFMA R70, R48, R70, R65 ;  /* 0x0000004630467223 */ /* 0x000fe40000000041 */
[-C--:B------:R-:W-:Y:S01]  /*2920*/  FFMA R69, R69, R49.reuse, R68 ;  /* 0x0000003145457223 */ /* 0x080fe20000000044 */
[----:B------:R-:W4:Y:S01]  /*2930*/  LDS.128 R64, [R171+0x2520] ;  /* 0x00252000ab407984 */ /* 0x000f220000000c00 */
[----:B------:R-:W-:Y:S02]  /*2940*/  FFMA R73, R71, R49, R70 ;  /* 0x0000003147497223 */ /* 0x000fe40000000046 */
[C---:B-1----:R-:W-:Y:S01]  /*2950*/  FFMA R76, R52.reuse, R76, R69 ;  /* 0x0000004c344c7223 */ /* 0x042fe20000000045 */
[----:B------:R-:W-:Y:S01]  /*2960*/  LDS R110, [R30.X16+0xfdc] ;  /* 0x000fdc001e6e7984 */ /* 0x000fe2000000c800 */
[----:B------:R-:W-:-:S02]  /*2970*/  FFMA R84, R52, R78, R73 ;  /* 0x0000004e34547223 */ /* 0x000fc40000000049 */
[-C--:B------:R-:W-:Y:S01]  /*2980*/  FFMA R77, R77, R53.reuse, R76 ;  /* 0x000000354d4d7223 */ /* 0x080fe2000000004c */
[----:B------:R-:W1:Y:S01]  /*2990*/  LDS.128 R68, [R171+0x2530] ;  /* 0x00253000ab447984 */ /* 0x000e620000000c00 */
[----:B------:R-:W-:Y:S02]  /*29a0*/  FFMA R79, R79, R53, R84 ;  /* 0x000000354f4f7223 */ /* 0x000fe40000000054 */
[-C--:B------:R-:W-:Y:S01]  /*29b0*/  FFMA R84, R78, R54.reuse, R77 ;  /* 0x000000364e547223 */ /* 0x080fe2000000004d */
[----:B------:R-:W5:Y:S01]  /*29c0*/  LDS.64 R174, [R30.X16+0xe8] ;  /* 0x0000e8001eae7984 */ /* 0x000f62000000ca00 */
[----:B------:R-:W-:Y:S02]  /*29d0*/  FFMA R86, R85, R54, R79 ;  /* 0x0000003655567223 */ /* 0x000fe4000000004f */
[C---:B--2---:R-:W-:Y:S01]  /*29e0*/  FFMA R81, R57.reuse, R81, R84 ;  /* 0x0000005139517223 */ /* 0x044fe20000000054 */
[----:B------:R-:W2:Y:S01]  /*29f0*/  LDS.128 R72, [R171+0x2540] ;  /* 0x00254000ab487984 */ /* 0x000ea20000000c00 */
[----:B------:R-:W-:-:S03]  /*2a00*/  FFMA R85, R57, R83, R86 ;  /* 0x0000005339557223 */ /* 0x000fc60000000056 */
[----:B------:R-:W2:Y:S01]  /*2a10*/  LDS.128 R76, [R30.X16+0xf0] ;  /* 0x0000f0001e4c7984 */ /* 0x000ea2000000cc00 */
[-C--:B------:R-:W-:Y:S02]  /*2a20*/  FFMA R82, R82, R58.reuse, R81 ;  /* 0x0000003a52527223 */ /* 0x080fe40000000051 */
[----:B---3--:R-:W-:Y:S01]  /*2a30*/  FFMA R88, R88, R58, R85 ;  /* 0x0000003a58587223 */ /* 0x008fe20000000055 */
[----:B------:R-:W3:Y:S01]  /*2a40*/  LDS.128 R104, [R30.X16+0x70] ;  /* 0x000070001e687984 */ /* 0x000ee2000000cc00 */
[----:B------:R-:W-:Y:S02]  /*2a50*/  FFMA R85, R83, R59, R82 ;  /* 0x0000003b53557223 */ /* 0x000fe40000000052 */
[----:B------:R-:W-:Y:S01]  /*2a60*/  FFMA R89, R59, R89, R88 ;  /* 0x000000593b597223 */ /* 0x000fe20000000058 */
[----:B------:R-:W-:Y:S04]  /*2a70*/  LDS.128 R80, [R171+0x2450] ;  /* 0x00245000ab507984 */ /* 0x000fe80000000c00 */
[----:B------:R-:W3:Y:S01]  /*2a80*/  LDS.64 R108, [R30.X16+0x80] ;  /* 0x000080001e6c7984 */ /* 0x000ee2000000ca00 */
[----:B0-----:R-:W-:-:S02]  /*2a90*/  FFMA R90, R62, R90, R85 ;  /* 0x0000005a3e5a7223 */ /* 0x001fc40000000055 */
[----:B------:R-:W-:Y:S01]  /*2aa0*/  FFMA R88, R62, R92, R89 ;  /* 0x0000005c3e587223 */ /* 0x000fe20000000059 */
[----:B------:R-:W0:Y:S04]  /*2ab0*/  LDS R176, [R30.X16+0x32c] ;  /* 0x00032c001eb07984 */ /* 0x000e28000000c800 */
[----:B------:R-:W0:Y:S01]  /*2ac0*/  LDS.128 R84, [R30.X16+0x330] ;  /* 0x000330001e547984 */ /* 0x000e22000000cc00 */
[C---:B------:R-:W-:Y:S02]  /*2ad0*/  FFMA R95, R63.reuse, R91, R90 ;  /* 0x0000005b3f5f7223 */ /* 0x040fe4000000005a */
[----:B------:R-:W-:Y:S01]  /*2ae0*/  FFMA R93, R63, R93, R88 ;  /* 0x0000005d3f5d7223 */ /* 0x000fe20000000058 */
[----:B------:R-:W-:Y:S04]  /*2af0*/  LDS.128 R112, [R30.X16+0x2c0] ;  /* 0x0002c0001e707984 */ /* 0x000fe8000000cc00 */
[----:B------:R-:W0:Y:S01]  /*2b00*/  LDS.128 R88, [R171+0x2470] ;  /* 0x00247000ab587984 */ /* 0x000e220000000c00 */
[----:B----4-:R-:W-:-:S03]  /*2b10*/  FFMA R96, R92, R64, R95 ;  /* 0x000000405c607223 */ /* 0x010fc6000000005f */
[----:B------:R-:W4:Y:S01]  /*2b20*/  LDS.64 R116, [R30.X16+0x2b8] ;  /* 0x0002b8001e747984 */ /* 0x000f22000000ca00 */
[----:B------:R-:W-:-:S03]  /*2b30*/  FFMA R98, R64, R94, R93 ;  /* 0x0000005e40627223 */ /* 0x000fc6000000005d */
[----:B------:R-:W4:Y:S01]  /*2b40*/  LDS.128 R92, [R30.X16+0x570] ;  /* 0x000570001e5c7984 */ /* 0x000f22000000cc00 */
[C---:B-1----:R-:W-:Y:S02]  /*2b50*/  FFMA R119, R71.reuse, R101, R98 ;  /* 0x0000006547777223 */ /* 0x042fe40000000062 */
[----:B------:R-:W-:Y:S01]  /*2b60*/  FFMA R111, R71, R110, R96 ;  /* 0x0000006e476f7223 */ /* 0x000fe20000000060 */
[----:B------:R-:W1:Y:S01]  /*2b70*/  LDS R177, [R30.X16+0x580] ;  /* 0x000580001eb17984 */ /* 0x000e62000000c800 */
[----:B-----5:R-:W-:Y:S02]  /*2b80*/  FFMA R110, R148, R174, R97 ;  /* 0x000000ae946e7223 */ /* 0x020fe40000000061 */
[----:B--2---:R-:W-:Y:S01]  /*2b90*/  FFMA R102, R72, R102, R119 ;  /* 0x0000006648667223 */ /* 0x004fe20000000077 */
[----:B------:R-:W-:Y:S01]  /*2ba0*/  LDS.128 R132, [R30.X16+0x500] ;  /* 0x000500001e847984 */ /* 0x000fe2000000cc00 */
[----:B------:R-:W-:-:S03]  /*2bb0*/  FFMA R148, R148, R76, R99 ;  /* 0x0000004c94947223 */ /* 0x000fc60000000063 */
[----:B------:R-:W2:Y:S01]  /*2bc0*/  LDS.128 R96, [R30.X16+0x7b0] ;  /* 0x0007b0001e607984 */ /* 0x000ea2000000cc00 */
[----:B------:R-:W-:Y:S02]  /*2bd0*/  FFMA R100, R72, R100, R111 ;  /* 0x0000006448647223 */ /* 0x000fe4000000006f */
[----:B------:R-:W-:Y:S01]  /*2be0*/  FFMA R102, R103, R73, R102 ;  /* 0x0000004967667223 */ /* 0x000fe20000000066 */
[----:B------:R-:W5:Y:S01]  /*2bf0*/  LDS.64 R172, [R30.X16+0x7c0] ;  /* 0x0007c0001eac7984 */ /* 0x000f62000000ca00 */
[----:B------:R-:W-:Y:S02]  /*2c00*/  FFMA R79, R149, R175, R110 ;  /* 0x000000af954f7223 */ /* 0x000fe4000000006e */
[----:B------:R-:W-:Y:S01]  /*2c10*/  FFMA R100, R101, R73, R100 ;  /* 0x0000004965647223 */ /* 0x000fe20000000064 */
[----:B------:R-:W1:Y:S01]  /*2c20*/  LDS R119, [R30.X16+0x4fc] ;  /* 0x0004fc001e777984 */ /* 0x000e62000000c800 */
[----:B------:R-:W-:Y:S02]  /*2c30*/  FFMA R149, R149, R77, R148 ;  /* 0x0000004d95957223 */ /* 0x000fe40000000094 */
[----:B---3--:R-:W-:Y:S01]  /*2c40*/  FFMA R101, R151, R107, R102 ;  /* 0x0000006b97657223 */ /* 0x008fe20000000066 */
[----:B------:R-:W3:Y:S01]  /*2c50*/  LDS.64 R164, [R30.X16+0x9f8] ;  /* 0x0009f8001ea47984 */ /* 0x000ee2000000ca00 */
[----:B------:R-:W-:-:S02]  /*2c60*/  FFMA R79, R76, R150, R79 ;  /* 0x000000964c4f7223 */ /* 0x000fc4000000004f */
[----:B------:R-:W-:Y:S01]  /*2c70*/  FFMA R105, R105, R151, R100 ;  /* 0x0000009769697223 */ /* 0x000fe20000000064 */
[----:B------:R-:W-:Y:S01]  /*2c80*/  LDS.128 R136, [R30.X16+0x740] ;  /* 0x000740001e887984 */ /* 0x000fe2000000cc00 */
[----:B------:R-:W-:Y:S02]  /*2c90*/  FFMA R150, R150, R78, R149 ;  /* 0x0000004e96967223 */ /* 0x000fe40000000095 */
[C---:B------:R-:W-:Y:S01]  /*2ca0*/  FFMA R108, R80.reuse, R108, R101 ;  /* 0x0000006c506c7223 */ /* 0x040fe20000000065 */
[----:B------:R-:W-:Y:S01]  /*2cb0*/  LDS.128 R140, [R30.X16+0x980] ;  /* 0x000980001e8c7984 */ /* 0x000fe2000000cc00 */
[C---:B0-----:R-:W-:Y:S02]  /*2cc0*/  FFMA R79, R33.reuse, R176, R79 ;  /* 0x000000b0214f7223 */ /* 0x041fe4000000004f */
[----:B------:R-:W-:Y:S01]  /*2cd0*/  FFMA R106, R80, R106, R105 ;  /* 0x0000006a506a7223 */ /* 0x000fe20000000069 */
[----:B------:R-:W0:Y:S01]  /*2ce0*/  LDS.128 R100, [R30.X16+0xa00] ;  /* 0x000a00001e647984 */ /* 0x000e22000000cc00 */
[----:B------:R-:W-:-:S02]  /*2cf0*/  FFMA R33, R33, R85, R150 ;  /* 0x0000005521217223 */ /* 0x000fc40000000096 */
[----:B------:R-:W-:Y:S01]  /*2d00*/  FFMA R109, R81, R109, R108 ;  /* 0x0000006d516d7223 */ /* 0x000fe2000000006c */
[----:B------:R-:W-:Y:S01]  /*2d10*/  LDS.128 R128, [R30.X16+0x10c0] ;  /* 0x0010c0001e807984 */ /* 0x000fe2000000cc00 */
[C---:B------:R-:W-:Y:S02]  /*2d20*/  FFMA R104, R34.reuse, R84, R79 ;  /* 0x0000005422687223 */ /* 0x040fe4000000004f */
[----:B------:R-:W-:Y:S01]  /*2d30*/  FFMA R107, R107, R81, R106 ;  /* 0x000000516b6b7223 */ /* 0x000fe2000000006a */
[----:B------:R-:W-:Y:S01]  /*2d40*/  LDS R79, [R30.X16+0x750] ;  /* 0x000750001e4f7984 */ /* 0x000fe2000000c800 */
[----:B------:R-:W-:Y:S02]  /*2d50*/  FFMA R34, R34, R86, R33 ;  /* 0x0000005622227223 */ /* 0x000fe40000000021 */
[----:B------:R-:W-:Y:S01]  /*2d60*/  FFMA R106, R88, R112, R109 ;  /* 0x00000070586a7223 */ /* 0x000fe2000000006d */
[----:B------:R-:W-:Y:S01]  /*2d70*/  LDS.128 R120, [R30.X16+0xbd0] ;  /* 0x000bd0001e787984 */ /* 0x000fe2000000cc00 */
[----:B------:R-:W-:-:S02]  /*2d80*/  FFMA R33, R85, R35, R104 ;  /* 0x0000002355217223 */ /* 0x000fc40000000068 */
[----:B------:R-:W-:Y:S01]  /*2d90*/  FFMA R35, R35, R87, R34 ;  /* 0x0000005723237223 */ /* 0x000fe20000000022 */
[----:B------:R-:W-:Y:S01]  /*2da0*/  LDS.128 R108, [R171+0x24c0] ;  /* 0x0024c000ab6c7984 */ /* 0x000fe20000000c00 */
[----:B----4-:R-:W-:Y:S02]  /*2db0*/  FFMA R118, R88, R116, R107 ;  /* 0x0000007458767223 */ /* 0x010fe4000000006b */
[----:B------:R-:W-:Y:S01]  /*2dc0*/  FFMA R113, R89, R113, R106 ;  /* 0x0000007159717223 */ /* 0x000fe2000000006a */
[----:B------:R-:W4:Y:S01]  /*2dd0*/  LDS R34, [R30.X16+0xc3c] ;  /* 0x000c3c001e227984 */ /* 0x000f22000000c800 */
[----:B------:R-:W-:-:S03]  /*2de0*/  FFMA R116, R38, R92, R33 ;  /* 0x0000005c26747223 */ /* 0x000fc60000000021 */
[----:B------:R-:W0:Y:S01]  /*2df0*/  LDS.128 R104, [R30.X16+0xc40] ;  /* 0x000c40001e687984 */ /* 0x000e22000000cc00 */
[----:B------:R-:W-:Y:S02]  /*2e00*/  FFMA R38, R38, R94, R35 ;  /* 0x0000005e26267223 */ /* 0x000fe40000000023 */
[C---:B------:R-:W-:Y:S01]  /*2e10*/  FFMA R33, R39.reuse, R93, R116 ;  /* 0x0000005d27217223 */ /* 0x040fe20000000074 */
[----:B------:R-:W-:Y:S01]  /*2e20*/  LDS.128 R124, [R171+0x2500] ;  /* 0x00250000ab7c7984 */ /* 0x000fe20000000c00 */
[----:B------:R-:W-:Y:S02]  /*2e30*/  FFMA R38, R39, R95, R38 ;  /* 0x0000005f27267223 */ /* 0x000fe40000000026 */
[----:B------:R-:W-:Y:S01]  /*2e40*/  FFMA R116, R90, R114, R113 ;  /* 0x000000725a747223 */ /* 0x000fe20000000071 */
[----:B------:R-:W-:Y:S01]  /*2e50*/  LDS.128 R152, [R30.X16+0x160] ;  /* 0x000160001e987984 */ /* 0x000fe2000000cc00 */
[C---:B------:R-:W-:Y:S02]  /*2e60*/  FFMA R114, R40.reuse, R94, R33 ;  /* 0x0000005e28727223 */ /* 0x040fe40000000021 */
[----:B------:R-:W-:Y:S01]  /*2e70*/  FFMA R117, R89, R117, R118 ;  /* 0x0000007559757223 */ /* 0x000fe20000000076 */
[----:B------:R-:W-:Y:S01]  /*2e80*/  LDS.128 R144, [R30.X16+0x1050] ;  /* 0x001050001e907984 */ /* 0x000fe2000000cc00 */
[----:B-1----:R-:W-:-:S02]  /*2e90*/  FFMA R38, R40, R177, R38 ;  /* 0x000000b128267223 */ /* 0x002fc40000000026 */
[C---:B--2---:R-:W-:Y:S01]  /*2ea0*/  FFMA R33, R47.reuse, R97, R114 ;  /* 0x000000612f217223 */ /* 0x044fe20000000072 */
[----:B------:R-:W-:Y:S01]  /*2eb0*/  LDS.128 R156, [R30.X16+0xa70] ;  /* 0x000a70001e9c7984 */ /* 0x000fe2000000cc00 */
[----:B------:R-:W-:Y:S02]  /*2ec0*/  FFMA R112, R112, R90, R117 ;  /* 0x0000005a70707223 */ /* 0x000fe40000000075 */
[----:B------:R-:W-:Y:S02]  /*2ed0*/  FFMA R47, R47, R99, R38 ;  /* 0x000000632f2f7223 */ /* 0x000fe40000000026 */
[----:B------:R-:W-:Y:S02]  /*2ee0*/  FFMA R39, R133, R41, R116 ;  /* 0x0000002985277223 */ /* 0x000fe40000000074 */
[C---:B------:R-:W-:Y:S02]  /*2ef0*/  FFMA R38, R48.reuse, R98, R33 ;  /* 0x0000006230267223 */ /* 0x040fe40000000021 */
[----:B-----5:R-:W-:-:S02]  /*2f00*/  FFMA R48, R48, R172, R47 ;  /* 0x000000ac30307223 */ /* 0x020fc4000000002f */
[----:B------:R-:W-:Y:S01]  /*2f10*/  FFMA R35, R119, R41, R112 ;  /* 0x0000002977237223 */ /* 0x000fe20000000070 */
[----:B------:R-:W-:Y:S01]  /*2f20*/  LDS R47, [R30.X16+0xe90] ;  /* 0x000e90001e2f7984 */ /* 0x000fe2000000c800 */
[----:B------:R-:W-:-:S03]  /*2f30*/  FFMA R33, R49, R99, R38 ;  /* 0x0000006331217223 */ /* 0x000fc60000000026 */
[----:B------:R-:W1:Y:S01]  /*2f40*/  LDS.128 R112, [R30.X16+0xe80] ;  /* 0x000e80001e707984 */ /* 0x000e62000000cc00 */
[----:B------:R-:W-:Y:S02]  /*2f50*/  FFMA R134, R42, R134, R39 ;  /* 0x000000862a867223 */ /* 0x000fe40000000027 */
[----:B------:R-:W-:Y:S01]  /*2f60*/  FFMA R49, R49, R173, R48 ;  /* 0x000000ad31317223 */ /* 0x000fe20000000030 */
[----:B------:R-:W-:Y:S01]  /*2f70*/  LDS.64 R38, [R30.X16+0x990] ;  /* 0x000990001e267984 */ /* 0x000fe2000000ca00 */
[----:B---3--:R-:W-:-:S03]  /*2f80*/  FFMA R40, R52, R164, R33 ;  /* 0x000000a434287223 */ /* 0x008fc60000000021 */
[----:B------:R-:W2:Y:S01]  /*2f90*/  LDS.128 R116, [R171+0x24e0] ;  /* 0x0024e000ab747984 */ /* 0x000ea20000000c00 */
[----:B0-----:R-:W-:Y:S02]  /*2fa0*/  FFMA R52, R52, R100, R49 ;  /* 0x0000006434347223 */ /* 0x001fe40000000031 */
[C---:B------:R-:W-:Y:S01]  /*2fb0*/  FFMA R33, R53.reuse, R165, R40 ;  /* 0x000000a535217223 */ /* 0x040fe20000000028 */
[----:B------:R-:W-:Y:S01]  /*2fc0*/  LDS.64 R48, [R30.X16+0xbc8] ;  /* 0x000bc8001e307984 */ /* 0x000fe2000000ca00 */
[----:B------:R-:W-:Y:S02]  /*2fd0*/  FFMA R53, R53, R101, R52 ;  /* 0x0000006535357223 */ /* 0x000fe40000000034 */
[----:B------:R-:W-:Y:S02]  /*2fe0*/  FFMA R135, R43, R135, R134 ;  /* 0x000000872b877223 */ /* 0x000fe40000000086 */
[----:B------:R-:W-:Y:S02]  /*2ff0*/  FFMA R33, R100, R54, R33 ;  /* 0x0000003664217223 */ /* 0x000fe40000000021 */
[----:B------:R-:W-:-:S02]  /*3000*/  FFMA R54, R54, R102, R53 ;  /* 0x0000006636367223 */ /* 0x000fc40000000035 */
[----:B------:R-:W-:Y:S01]  /*3010*/  FFMA R132, R42, R132, R35 ;  /* 0x000000842a847223 */ /* 0x000fe20000000023 */
[----:B------:R-:W0:Y:S01]  /*3020*/  LDS.64 R52, [R30.X16+0x10d0] ;  /* 0x0010d0001e347984 */ /* 0x000e22000000ca00 */
[----:B------:R-:W-:Y:S02]  /*3030*/  FFMA R40, R50, R138, R135 ;  /* 0x0000008a32287223 */ /* 0x000fe40000000087 */
[C---:B----4-:R-:W-:Y:S02]  /*3040*/  FFMA R33, R57.reuse, R34, R33 ;  /* 0x0000002239217223 */ /* 0x050fe40000000021 */
[----:B------:R-:W-:Y:S02]  /*3050*/  FFMA R57, R57, R105, R54 ;  /* 0x0000006939397223 */ /* 0x000fe40000000036 */
[----:B------:R-:W-:Y:S02]  /*3060*/  FFMA R133, R133, R43, R132 ;  /* 0x0000002b85857223 */ /* 0x000fe40000000084 */
[----:B------:R-:W-:-:S02]  /*3070*/  FFMA R139, R51, R139, R40 ;  /* 0x0000008b338b7223 */ /* 0x000fc40000000028 */
[C---:B------:R-:W-:Y:S02]  /*3080*/  FFMA R40, R58.reuse, R104, R33 ;  /* 0x000000683a287223 */ /* 0x040fe40000000021 */
[----:B------:R-:W-:Y:S02]  /*3090*/  FFMA R58, R58, R106, R57 ;  /* 0x0000006a3a3a7223 */ /* 0x000fe40000000039 */
[----:B------:R-:W3:Y:S01]  /*30a0*/  LDS R57, [R30.X16+0x15c] ;  /* 0x00015c001e397984 */ /* 0x000ee2000000c800 */
[----:B------:R-:W-:-:S03]  /*30b0*/  FFMA R136, R136, R50, R133 ;  /* 0x0000003288887223 */ /* 0x000fc60000000085 */
[----:B------:R-:W4:Y:S01]  /*30c0*/  LDS.128 R132, [R30.X16+0xe10] ;  /* 0x000e10001e847984 */ /* 0x000f22000000cc00 */
[----:B------:R-:W-:Y:S02]  /*30d0*/  FFMA R137, R51, R137, R136 ;  /* 0x0000008933897223 */ /* 0x000fe40000000088 */
[C---:B------:R-:W-:Y:S02]  /*30e0*/  FFMA R54, R108.reuse, R79, R139 ;  /* 0x0000004f6c367223 */ /* 0x040fe4000000008b */
[----:B------:R-:W-:Y:S02]  /*30f0*/  FFMA R33, R105, R59, R40 ;  /* 0x0000003b69217223 */ /* 0x000fe40000000028 */
[----:B------:R-:W-:Y:S02]  /*3100*/  FFMA R59, R59, R107, R58 ;  /* 0x0000006b3b3b7223 */ /* 0x000fe4000000003a */
[----:B------:R-:W-:Y:S01]  /*3110*/  FFMA R138, R108, R138, R137 ;  /* 0x0000008a6c8a7223 */ /* 0x000fe20000000089 */
[----:B------:R-:W-:Y:S01]  /*3120*/  LDS R58, [R30.X16+0x3b0] ;  /* 0x0003b0001e3a7984 */ /* 0x000fe2000000c800 */
[----:B------:R-:W-:-:S02]  /*3130*/  FFMA R35, R55, R143, R54 ;  /* 0x0000008f37237223 */ /* 0x000fc40000000036 */
[C---:B-1----:R-:W-:Y:S01]  /*3140*/  FFMA R40, R62.reuse, R112, R33 ;  /* 0x000000703e287223 */ /* 0x042fe20000000021 */
[----:B------:R-:W-:Y:S01]  /*3150*/  LDS R54, [R30.X16+0xe0c] ;  /* 0x000e0c001e367984 */ /* 0x000fe2000000c800 */
[----:B------:R-:W-:Y:S02]  /*3160*/  FFMA R62, R62, R114, R59 ;  /* 0x000000723e3e7223 */ /* 0x000fe4000000003b */
[----:B------:R-:W-:Y:S02]  /*3170*/  FFMA R141, R141, R55, R138 ;  /* 0x000000378d8d7223 */ /* 0x000fe4000000008a */
[----:B--2---:R-:W-:Y:S01]  /*3180*/  FFMA R38, R116, R38, R35 ;  /* 0x0000002674267223 */ /* 0x004fe20000000023 */
[----:B------:R-:W1:Y:S01]  /*3190*/  LDS.128 R136, [R30.X16+0x3a0] ;  /* 0x0003a0001e887984 */ /* 0x000e62000000cc00 */
[C---:B------:R-:W-:Y:S02]  /*31a0*/  FFMA R33, R63.reuse, R113, R40 ;  /* 0x000000713f217223 */ /* 0x040fe40000000028 */
[----:B------:R-:W-:-:S02]  /*31b0*/  FFMA R62, R63, R115, R62 ;  /* 0x000000733f3e7223 */ /* 0x000fc4000000003e */
[----:B------:R-:W-:Y:S02]  /*31c0*/  FFMA R39, R117, R39, R38 ;  /* 0x0000002775277223 */ /* 0x000fe40000000026 */
[C---:B------:R-:W-:Y:S02]  /*31d0*/  FFMA R38, R64.reuse, R114, R33 ;  /* 0x0000007240267223 */ /* 0x040fe40000000021 */
[----:B------:R-:W-:Y:S02]  /*31e0*/  FFMA R62, R64, R47, R62 ;  /* 0x0000002f403e7223 */ /* 0x000fe4000000003e */
[C---:B------:R-:W-:Y:S02]  /*31f0*/  FFMA R33, R71.reuse, R129, R38 ;  /* 0x0000008147217223 */ /* 0x040fe40000000026 */
[----:B------:R-:W-:Y:S02]  /*3200*/  FFMA R71, R71, R131, R62 ;  /* 0x0000008347477223 */ /* 0x000fe4000000003e */
[----:B------:R-:W-:Y:S01]  /*3210*/  FFMA R142, R116, R142, R141 ;  /* 0x0000008e748e7223 */ /* 0x000fe2000000008d */
[----:B------:R-:W-:Y:S01]  /*3220*/  LDS.64 R62, [R30.X16+0x420] ;  /* 0x000420001e3e7984 */ /* 0x000fe2000000ca00 */
[----:B------:R-:W-:-:S02]  /*3230*/  FFMA R40, R124, R120, R39 ;  /* 0x000000787c287223 */ /* 0x000fc40000000027 */
[C---:B------:R-:W-:Y:S02]  /*3240*/  FFMA R38, R72.reuse, R130, R33 ;  /* 0x0000008248267223 */ /* 0x040fe40000000021 */
[----:B0-----:R-:W-:Y:S02]  /*3250*/  FFMA R72, R72, R52, R71 ;  /* 0x0000003448487223 */ /* 0x001fe40000000047 */
[----:B------:R-:W-:Y:S01]  /*3260*/  FFMA R121, R125, R121, R40 ;  /* 0x000000797d797223 */ /* 0x000fe20000000028 */
[----:B------:R-:W-:Y:S01]  /*3270*/  LDS R71, [R30.X16+0x11ac] ;  /* 0x0011ac001e477984 */ /* 0x000fe2000000c800 */
[----:B------:R-:W-:Y:S02]  /*3280*/  FFMA R35, R143, R117, R142 ;  /* 0x000000758f237223 */ /* 0x000fe4000000008e */
[C---:B------:R-:W-:Y:S01]  /*3290*/  FFMA R38, R73.reuse, R131, R38 ;  /* 0x0000008349267223 */ /* 0x040fe20000000026 */
[----:B------:R-:W0:Y:S01]  /*32a0*/  LDS.128 R140, [R30.X16+0x5e0] ;  /* 0x0005e0001e8c7984 */ /* 0x000e22000000cc00 */
[----:B------:R-:W-:-:S02]  /*32b0*/  FFMA R72, R73, R53, R72 ;  /* 0x0000003549487223 */ /* 0x000fc40000000048 */
[----:B------:R-:W-:Y:S02]  /*32c0*/  FFMA R122, R126, R122, R121 ;  /* 0x0000007a7e7a7223 */ /* 0x000fe40000000079 */
[-C--:B---3--:R-:W-:Y:S02]  /*32d0*/  FFMA R57, R57, R151.reuse, R38 ;  /* 0x0000009739397223 */ /* 0x088fe40000000026 */
[----:B------:R-:W-:Y:S01]  /*32e0*/  FFMA R151, R153, R151, R72 ;  /* 0x0000009799977223 */ /* 0x000fe20000000048 */
[----:B------:R-:W2:Y:S01]  /*32f0*/  LDS.64 R38, [R30.X16+0x5f0] ;  /* 0x0005f0001e267984 */ /* 0x000ea2000000ca00 */
[----:B------:R-:W-:Y:S02]  /*3300*/  FFMA R48, R124, R48, R35 ;  /* 0x000000307c307223 */ /* 0x000fe40000000023 */
[----:B----4-:R-:W-:Y:S01]  /*3310*/  FFMA R33, R133, R65, R122 ;  /* 0x0000004185217223 */ /* 0x010fe2000000007a */
[----:B------:R-:W-:Y:S01]  /*3320*/  LDS R35, [R30.X16+0x1060] ;  /* 0x001060001e237984 */ /* 0x000fe2000000c800 */
[----:B------:R-:W-:-:S02]  /*3330*/  FFMA R152, R80, R152, R57 ;  /* 0x0000009850987223 */ /* 0x000fc40000000039 */
[----:B------:R-:W-:Y:S02]  /*3340*/  FFMA R154, R80, R154, R151 ;  /* 0x0000009a509a7223 */ /* 0x000fe40000000097 */
[----:B------:R-:W-:Y:S01]  /*3350*/  FFMA R134, R66, R134, R33 ;  /* 0x0000008642867223 */ /* 0x000fe20000000021 */
[----:B------:R-:W-:Y:S01]  /*3360*/  LDS.128 R148, [R30.X16+0x830] ;  /* 0x000830001e947984 */ /* 0x000fe2000000cc00 */
[----:B------:R-:W-:Y:S02]  /*3370*/  FFMA R33, R125, R49, R48 ;  /* 0x000000317d217223 */ /* 0x000fe40000000030 */
[----:B------:R-:W-:Y:S01]  /*3380*/  FFMA R57, R153, R81, R152 ;  /* 0x0000005199397223 */ /* 0x000fe20000000098 */
[----:B------:R-:W3:Y:S01]  /*3390*/  LDS.64 R48, [R30.X16+0x828] ;  /* 0x000828001e307984 */ /* 0x000ee2000000ca00 */
[----:B------:R-:W-:-:S03]  /*33a0*/  FFMA R81, R81, R155, R154 ;  /* 0x0000009b51517223 */ /* 0x000fc6000000009a */
[----:B------:R-:W4:Y:S01]  /*33b0*/  LDS.128 R152, [R171+0x2550] ;  /* 0x00255000ab987984 */ /* 0x000f220000000c00 */
[----:B-1----:R-:W-:-:S03]  /*33c0*/  FFMA R136, R88, R136, R57 ;  /* 0x0000008858887223 */ /* 0x002fc60000000039 */
[----:B------:R-:W1:Y:S01]  /*33d0*/  LDS R57, [R30.X16+0xa6c] ;  /* 0x000a6c001e397984 */ /* 0x000e62000000c800 */
[----:B------:R-:W-:Y:S02]  /*33e0*/  FFMA R88, R88, R138, R81 ;  /* 0x0000008a58587223 */ /* 0x000fe40000000051 */
[----:B------:R-:W-:Y:S02]  /*33f0*/  FFMA R40, R120, R126, R33 ;  /* 0x0000007e78287223 */ /* 0x000fe40000000021 */
[C---:B------:R-:W-:Y:S01]  /*3400*/  FFMA R137, R89.reuse, R137, R136 ;  /* 0x0000008959897223 */ /* 0x040fe20000000088 */
[----:B------:R-:W5:Y:S01]  /*3410*/  LDS.128 R120, [R30.X16+0xcb0] ;  /* 0x000cb0001e787984 */ /* 0x000f62000000cc00 */
[----:B------:R-:W-:Y:S02]  /*3420*/  FFMA R139, R89, R139, R88 ;  /* 0x0000008b598b7223 */ /* 0x000fe40000000058 */
[----:B------:R-:W-:Y:S02]  /*3430*/  FFMA R33, R54, R65, R40 ;  /* 0x0000004136217223 */ /* 0x000fe40000000028 */
[----:B------:R-:W-:-:S02]  /*3440*/  FFMA R138, R90, R138, R137 ;  /* 0x0000008a5a8a7223 */ /* 0x000fc40000000089 */
[----:B------:R-:W-:Y:S02]  /*3450*/  FFMA R58, R58, R90, R139 ;  /* 0x0000005a3a3a7223 */ /* 0x000fe4000000008b */
[----:B------:R-:W-:Y:S02]  /*3460*/  FFMA R132, R66, R132, R33 ;  /* 0x0000008442847223 */ /* 0x000fe40000000021 */
[----:B0-----:R-:W-:Y:S02]  /*3470*/  FFMA R141, R141, R41, R138 ;  /* 0x000000298d8d7223 */ /* 0x001fe4000000008a */
[----:B------:R-:W-:Y:S01]  /*3480*/  FFMA R135, R67, R135, R134 ;  /* 0x0000008743877223 */ /* 0x000fe20000000086 */
[----:B------:R-:W-:Y:S01]  /*3490*/  LDS.128 R136, [R30.X16+0x14e0] ;  /* 0x0014e0001e887984 */ /* 0x000fe2000000cc00 */
[----:B------:R-:W-:Y:S02]  /*34a0*/  FFMA R41, R41, R143, R58 ;  /* 0x0000008f29297223 */ /* 0x000fe4000000003a */
[----:B------:R-:W-:Y:S01]  /*34b0*/  FFMA R33, R133, R67, R132 ;  /* 0x0000004385217223 */ /* 0x000fe20000000084 */
[----:B------:R-:W-:Y:S01]  /*34c0*/  LDS.64 R58, [R30.X16+0x1138] ;  /* 0x001138001e3a7984 */ /* 0x000fe2000000ca00 */
[----:B------:R-:W-:-:S02]  /*34d0*/  FFMA R142, R42, R142, R141 ;  /* 0x0000008e2a8e7223 */ /* 0x000fc4000000008d */
[----:B------:R-:W-:Y:S02]  /*34e0*/  FFMA R40, R74, R146, R135 ;  /* 0x000000924a287223 */ /* 0x000fe40000000087 */
[----:B--2---:R-:W-:Y:S01]  /*34f0*/  FFMA R38, R38, R42, R41 ;  /* 0x0000002a26267223 */ /* 0x004fe20000000029 */
[----:B------:R-:W0:Y:S01]  /*3500*/  LDS.128 R132, [R30.X16+0xef0] ;  /* 0x000ef0001e847984 */ /* 0x000e22000000cc00 */
[----:B------:R-:W-:Y:S02]  /*3510*/  FFMA R144, R144, R74, R33 ;  /* 0x0000004a90907223 */ /* 0x000fe40000000021 */
[----:B------:R-:W-:Y:S01]  /*3520*/  FFMA R143, R43, R143, R142 ;  /* 0x0000008f2b8f7223 */ /* 0x000fe2000000008e */
[----:B------:R-:W2:Y:S01]  /*3530*/  LDS R33, [R30.X16+0xcc0] ;  /* 0x000cc0001e217984 */ /* 0x000ea2000000c800 */
[----:B------:R-:W-:Y:S02]  /*3540*/  FFMA R147, R75, R147, R40 ;  /* 0x000000934b937223 */ /* 0x000fe40000000028 */
[----:B------:R-:W-:-:S02]  /*3550*/  FFMA R39, R43, R39, R38 ;  /* 0x000000272b277223 */ /* 0x000fc40000000026 */
[-C--:B---3--:R-:W-:Y:S02]  /*3560*/  FFMA R48, R48, R50.reuse, R143 ;  /* 0x0000003230307223 */ /* 0x088fe4000000008f */
[----:B----4-:R-:W-:Y:S01]  /*3570*/  FFMA R35, R152, R35, R147 ;  /* 0x0000002398237223 */ /* 0x010fe20000000093 */
[----:B------:R-:W-:Y:S01]  /*3580*/  LDS.128 R140, [R30.X16+0x15c0] ;  /* 0x0015c0001e8c7984 */ /* 0x000fe2000000cc00 */
[----:B------:R-:W-:Y:S02]  /*3590*/  FFMA R50, R148, R50, R39 ;  /* 0x0000003294327223 */ /* 0x000fe40000000027 */
[C---:B------:R-:W-:Y:S01]  /*35a0*/  FFMA R49, R51.reuse, R49, R48 ;  /* 0x0000003133317223 */ /* 0x040fe20000000030 */
[----:B------:R-:W3:Y:S01]  /*35b0*/  LDS.64 R38, [R30.X16+0xf00] ;  /* 0x000f00001e267984 */ /* 0x000ee2000000ca00 */
[----:B------:R-:W-:Y:S02]  /*35c0*/  FFMA R40, R76, R82, R35 ;  /* 0x000000524c287223 */ /* 0x000fe40000000023 */
[----:B------:R-:W-:-:S02]  /*35d0*/  FFMA R149, R51, R149, R50 ;  /* 0x0000009533957223 */ /* 0x000fc40000000032 */
[C---:B------:R-:W-:Y:S02]  /*35e0*/  FFMA R148, R108.reuse, R148, R49 ;  /* 0x000000946c947223 */ /* 0x040fe40000000031 */
[----:B------:R-:W-:Y:S01]  /*35f0*/  FFMA R77, R77, R83, R40 ;  /* 0x000000534d4d7223 */ /* 0x000fe20000000028 */
[----:B------:R-:W-:Y:S01]  /*3600*/  LDS.128 R48, [R30.X16+0x1d0] ;  /* 0x0001d0001e307984 */ /* 0x000fe2000000cc00 */
[----:B-1----:R-:W-:Y:S02]  /*3610*/  FFMA R57, R57, R55, R148 ;  /* 0x0000003739397223 */ /* 0x002fe40000000094 */
[----:B------:R-:W-:Y:S01]  /*3620*/  FFMA R150, R108, R150, R149 ;  /* 0x000000966c967223 */ /* 0x000fe20000000095 */
[----:B------:R-:W1:Y:S01]  /*3630*/  LDS.128 R40, [R30.X16+0x1140] ;  /* 0x001140001e287984 */ /* 0x000e62000000cc00 */
[----:B------:R-:W-:Y:S02]  /*3640*/  FFMA R145, R75, R145, R144 ;  /* 0x000000914b917223 */ /* 0x000fe40000000090 */
[----:B------:R-:W-:-:S02]  /*3650*/  FFMA R156, R116, R156, R57 ;  /* 0x0000009c749c7223 */ /* 0x000fc40000000039 */
[C---:B------:R-:W-:Y:S01]  /*3660*/  FFMA R55, R157.reuse, R55, R150 ;  /* 0x000000379d377223 */ /* 0x040fe20000000096 */
[----:B------:R-:W-:Y:S01]  /*3670*/  LDS R57, [R30.X16+0x1230] ;  /* 0x001230001e397984 */ /* 0x000fe2000000c800 */
[----:B------:R-:W-:Y:S02]  /*3680*/  FFMA R145, R152, R146, R145 ;  /* 0x0000009298917223 */ /* 0x000fe40000000091 */
[----:B------:R-:W-:Y:S01]  /*3690*/  FFMA R157, R157, R117, R156 ;  /* 0x000000759d9d7223 */ /* 0x000fe2000000009c */
[----:B------:R-:W-:Y:S01]  /*36a0*/  LDS.128 R148, [R171+0x2620] ;  /* 0x00262000ab947984 */ /* 0x000fe20000000c00 */
[----:B------:R-:W-:Y:S02]  /*36b0*/  FFMA R158, R116, R158, R55 ;  /* 0x0000009e749e7223 */ /* 0x000fe40000000037 */
[----:B------:R-:W-:Y:S02]  /*36c0*/  FFMA R78, R32, R78, R77 ;  /* 0x0000004e204e7223 */ /* 0x000fe4000000004d */
[----:B------:R-:W-:-:S02]  /*36d0*/  FFMA R174, R174, R82, R145 ;  /* 0x00000052aeae7223 */ /* 0x000fc40000000091 */
[C---:B-----5:R-:W-:Y:S01]  /*36e0*/  FFMA R120, R124.reuse, R120, R157 ;  /* 0x000000787c787223 */ /* 0x060fe2000000009d */
[----:B------:R-:W-:Y:S01]  /*36f0*/  LDS.128 R144, [R30.X16+0x1c90] ;  /* 0x001c90001e907984 */ /* 0x000fe2000000cc00 */
[----:B------:R-:W-:Y:S02]  /*3700*/  FFMA R159, R117, R159, R158 ;  /* 0x0000009f759f7223 */ /* 0x000fe4000000009e */
[----:B------:R-:W-:Y:S01]  /*3710*/  FFMA R35, R85, R91, R78 ;  /* 0x0000005b55237223 */ /* 0x000fe2000000004e */
[----:B------:R-:W-:Y:S01]  /*3720*/  LDS.64 R156, [R30.X16+0x1308] ;  /* 0x001308001e9c7984 */ /* 0x000fe2000000ca00 */
[----:B------:R-:W-:Y:S02]  /*3730*/  FFMA R175, R175, R83, R174 ;  /* 0x00000053afaf7223 */ /* 0x000fe400000000ae */
[----:B------:R-:W-:Y:S01]  /*3740*/  FFMA R121, R125, R121, R120 ;  /* 0x000000797d797223 */ /* 0x000fe20000000078 */
[----:B------:R-:W-:Y:S01]  /*3750*/  LDS R174, [R30.X16+0x1e5c] ;  /* 0x001e5c001eae7984 */ /* 0x000fe2000000c800 */
[----:B------:R-:W-:-:S02]  /*3760*/  FFMA R124, R124, R122, R159 ;  /* 0x0000007a7c7c7223 */ /* 0x000fc4000000009f */
[----:B------:R-:W-:Y:S01]  /*3770*/  FFMA R86, R36, R86, R35 ;  /* 0x0000005624567223 */ /* 0x000fe20000000023 */
[----:B------:R-:W-:Y:S01]  /*3780*/  LDS.64 R158, [R30.X16+0x19e0] ;  /* 0x0019e0001e9e7984 */ /* 0x000fe2000000ca00 */
[----:B------:R-:W-:Y:S02]  /*3790*/  FFMA R175, R76, R32, R175 ;  /* 0x000000204caf7223 */ /* 0x000fe400000000af */
[----:B------:R-:W-:Y:S01]  /*37a0*/  FFMA R122, R126, R122, R121 ;  /* 0x0000007a7e7a7223 */ /* 0x000fe20000000079 */
[----:B------:R-:W4:Y:S01]  /*37b0*/  LDS.128 R76, [R30.X16+0x410] ;  /* 0x000410001e4c7984 */ /* 0x000f22000000cc00 */
[----:B------:R-:W-:Y:S02]  /*37c0*/  FFMA R123, R125, R123, R124 ;  /* 0x0000007b7d7b7223 */ /* 0x000fe4000000007c */
[----:B------:R-:W-:Y:S01]  /*37d0*/  FFMA R87, R37, R87, R86 ;  /* 0x0000005725577223 */ /* 0x000fe20000000056 */
[----:B------:R-:W5:Y:S01]  /*37e0*/  LDS R35, [R30.X16+0x1e0] ;  /* 0x0001e0001e237984 */ /* 0x000f62000000c800 */
[----:B0-----:R-:W-:-:S02]  /*37f0*/  FFMA R133, R133, R65, R122 ;  /* 0x0000004185857223 */ /* 0x001fc4000000007a */
[----:B--2---:R-:W-:Y:S02]  /*3800*/  FFMA R126, R33, R126, R123 ;  /* 0x0000007e217e7223 */ /* 0x004fe4000000007b */
[----:B------:R-:W-:Y:S01]  /*3810*/  FFMA R54, R94, R44, R87 ;  /* 0x0000002c5e367223 */ /* 0x000fe20000000057 */
[----:B------:R-:W-:Y:S01]  /*3820*/  LDS.128 R120, [R171+0x2630] ;  /* 0x00263000ab787984 */ /* 0x000fe20000000c00 */
[----:B------:R-:W-:Y:S02]  /*3830*/  FFMA R134, R66, R134, R133 ;  /* 0x0000008642867223 */ /* 0x000fe40000000085 */
[----:B------:R-:W-:Y:S02]  /*3840*/  FFMA R65, R65, R135, R126 ;  /* 0x0000008741417223 */ /* 0x000fe4000000007e */
[----:B------:R-:W-:Y:S02]  /*3850*/  FFMA R175, R176, R91, R175 ;  /* 0x0000005bb0af7223 */ /* 0x000fe400000000af */
[----:B------:R-:W-:-:S02]  /*3860*/  FFMA R95, R95, R45, R54 ;  /* 0x0000002d5f5f7223 */ /* 0x000fc40000000036 */
[C---:B------:R-:W-:Y:S01]  /*3870*/  FFMA R135, R67.reuse, R135, R134 ;  /* 0x0000008743877223 */ /* 0x040fe20000000086 */
[----:B------:R-:W0:Y:S01]  /*3880*/  LDS.64 R54, [R30.X16+0x658] ;  /* 0x000658001e367984 */ /* 0x000e22000000ca00 */
[----:B---3--:R-:W-:Y:S02]  /*3890*/  FFMA R38, R38, R66, R65 ;  /* 0x0000004226267223 */ /* 0x008fe40000000041 */
[----:B------:R-:W-:Y:S02]  /*38a0*/  FFMA R84, R36, R84, R175 ;  /* 0x0000005424547223 */ /* 0x000fe400000000af */
[----:B------:R-:W-:Y:S02]  /*38b0*/  FFMA R39, R67, R39, R38 ;  /* 0x0000002743277223 */ /* 0x000fe40000000026 */
[----:B------:R-:W-:Y:S01]  /*38c0*/  FFMA R58, R58, R74, R135 ;  /* 0x0000004a3a3a7223 */ /* 0x000fe20000000087 */
[----:B------:R-:W2:Y:S01]  /*38d0*/  LDS.128 R64, [R30.X16+0x660] ;  /* 0x000660001e407984 */ /* 0x000ea2000000cc00 */
[----:B------:R-:W-:-:S02]  /*38e0*/  FFMA R85, R85, R37, R84 ;  /* 0x0000002555557223 */ /* 0x000fc40000000054 */
[----:B------:R-:W-:Y:S01]  /*38f0*/  FFMA R72, R177, R46, R95 ;  /* 0x0000002eb1487223 */ /* 0x000fe2000000005f */
[----:B------:R-:W-:Y:S01]  /*3900*/  LDS.128 R132, [R30.X16+0x1380] ;  /* 0x001380001e847984 */ /* 0x000fe2000000cc00 */
[----:B------:R-:W-:Y:S02]  /*3910*/  FFMA R59, R75, R59, R58 ;  /* 0x0000003b4b3b7223 */ /* 0x000fe4000000003a */
[----:B-1----:R-:W-:Y:S02]  /*3920*/  FFMA R74, R40, R74, R39 ;  /* 0x0000004a284a7223 */ /* 0x002fe40000000027 */
[----:B------:R-:W-:Y:S01]  /*3930*/  FFMA R92, R92, R44, R85 ;  /* 0x0000002c5c5c7223 */ /* 0x000fe20000000055 */
[----:B------:R-:W1:Y:S01]  /*3940*/  LDS R39, [R30.X16+0x89c] ;  /* 0x00089c001e277984 */ /* 0x000e62000000c800 */
[----:B------:R-:W-:Y:S02]  /*3950*/  FFMA R33, R99, R109, R72 ;  /* 0x0000006d63217223 */ /* 0x000fe40000000048 */
[----:B------:R-:W-:Y:S01]  /*3960*/  FFMA R59, R152, R40, R59 ;  /* 0x00000028983b7223 */ /* 0x000fe2000000003b */
[----:B------:R-:W-:Y:S01]  /*3970*/  LDS.128 R84, [R30.X16+0x1220] ;  /* 0x001220001e547984 */ /* 0x000fe2000000cc00 */
[----:B------:R-:W-:-:S02]  /*3980*/  FFMA R41, R75, R41, R74 ;  /* 0x000000294b297223 */ /* 0x000fc4000000004a */
[----:B------:R-:W-:Y:S01]  /*3990*/  FFMA R93, R93, R45, R92 ;  /* 0x0000002d5d5d7223 */ /* 0x000fe2000000005c */
[----:B------:R-:W-:Y:S01]  /*39a0*/  LDS.128 R72, [R30.X16+0xf70] ;  /* 0x000f70001e487984 */ /* 0x000fe2000000cc00 */
[----:B------:R-:W-:Y:S02]  /*39b0*/  FFMA R172, R172, R110, R33 ;  /* 0x0000006eacac7223 */ /* 0x000fe40000000021 */
[----:B------:R-:W-:Y:S02]  /*39c0*/  FFMA R48, R48, R82, R59 ;  /* 0x0000005230307223 */ /* 0x000fe4000000003b */
[----:B------:R-:W-:Y:S02]  /*39d0*/  FFMA R33, R152, R42, R41 ;  /* 0x0000002a98217223 */ /* 0x000fe40000000029 */
[----:B------:R-:W-:Y:S01]  /*39e0*/  FFMA R94, R94, R46, R93 ;  /* 0x0000002e5e5e7223 */ /* 0x000fe2000000005d */
[----:B------:R-:W3:Y:S01]  /*39f0*/  LDS.128 R40, [R30.X16+0x8a0] ;  /* 0x0008a0001e287984 */ /* 0x000ee2000000cc00 */
[----:B------:R-:W-:-:S02]  /*3a00*/  FFMA R49, R83, R49, R48 ;  /* 0x0000003153317223 */ /* 0x000fc40000000030 */
[-C--:B------:R-:W-:Y:S02]  /*3a10*/  FFMA R82, R82, R50.reuse, R33 ;  /* 0x0000003252527223 */ /* 0x080fe40000000021 */
[----:B------:R-:W-:Y:S02]  /*3a20*/  FFMA R97, R97, R109, R94 ;  /* 0x0000006d61617223 */ /* 0x000fe4000000005e */
[----:B------:R-:W-:Y:S01]  /*3a30*/  FFMA R50, R32, R50, R49 ;  /* 0x0000003220327223 */ /* 0x000fe20000000031 */
[----:B------:R-:W-:Y:S01]  /*3a40*/  LDS.128 R92, [R30.X16+0x18f0] ;  /* 0x0018f0001e5c7984 */ /* 0x000fe2000000cc00 */
[----:B------:R-:W-:Y:S02]  /*3a50*/  FFMA R173, R173, R111, R172 ;  /* 0x0000006fadad7223 */ /* 0x000fe400000000ac */
[----:B------:R-:W-:Y:S01]  /*3a60*/  FFMA R83, R83, R51, R82 ;  /* 0x0000003353537223 */ /* 0x000fe20000000052 */
[----:B------:R-:W-:Y:S01]  /*3a70*/  LDS R172, [R30.X16+0x154c] ;  /* 0x00154c001eac7984 */ /* 0x000fe2000000c800 */
[----:B------:R-:W-:-:S02]  /*3a80*/  FFMA R98, R98, R110, R97 ;  /* 0x0000006e62627223 */ /* 0x000fc40000000061 */
[----:B----4-:R-:W-:Y:S01]  /*3a90*/  FFMA R77, R77, R91, R50 ;  /* 0x0000005b4d4d7223 */ /* 0x010fe20000000032 */
[----:B------:R-:W-:Y:S01]  /*3aa0*/  LDS.64 R96, [R30.X16+0xf68] ;  /* 0x000f68001e607984 */ /* 0x000fe2000000ca00 */
[----:B------:R-:W-:Y:S02]  /*3ab0*/  FFMA R38, R100, R118, R173 ;  /* 0x0000007664267223 */ /* 0x000fe400000000ad */
[----:B-----5:R-:W-:Y:S01]  /*3ac0*/  FFMA R32, R35, R32, R83 ;  /* 0x0000002023207223 */ /* 0x020fe20000000053 */
[----:B------:R-:W4:Y:S01]  /*3ad0*/  LDS.128 R48, [R30.X16+0xae0] ;  /* 0x000ae0001e307984 */ /* 0x000f22000000cc00 */
[----:B------:R-:W-:Y:S02]  /*3ae0*/  FFMA R99, R99, R111, R98 ;  /* 0x0000006f63637223 */ /* 0x000fe40000000062 */
[----:B------:R-:W-:Y:S01]  /*3af0*/  FFMA R78, R36, R78, R77 ;  /* 0x0000004e244e7223 */ /* 0x000fe2000000004d */
[----:B------:R-:W-:Y:S01]  /*3b00*/  LDS.128 R80, [R30.X16+0xd20] ;  /* 0x000d20001e507984 */ /* 0x000fe2000000cc00 */
[----:B------:R-:W-:-:S02]  /*3b10*/  FFMA R101, R101, R119, R38 ;  /* 0x0000007765657223 */ /* 0x000fc40000000026 */
[-C--:B------:R-:W-:Y:S01]  /*3b20*/  FFMA R91, R91, R79.reuse, R32 ;  /* 0x0000004f5b5b7223 */ /* 0x080fe20000000020 */
[----:B------:R-:W-:Y:S01]  /*3b30*/  LDS R173, [R30.X16+0x17a0] ;  /* 0x0017a0001ead7984 */ /* 0x000fe2000000c800 */
[----:B------:R-:W-:Y:S02]  /*3b40*/  FFMA R164, R164, R118, R99 ;  /* 0x00000076a4a47223 */ /* 0x000fe40000000063 */
[----:B------:R-:W-:Y:S01]  /*3b50*/  FFMA R79, R37, R79, R78 ;  /* 0x0000004f254f7223 */ /* 0x000fe2000000004e */
[----:B------:R-:W-:Y:S01]  /*3b60*/  LDS.64 R98, [R30.X16+0x16a8] ;  /* 0x0016a8001e627984 */ /* 0x000fe2000000ca00 */
[----:B------:R-:W-:Y:S02]  /*3b70*/  FFMA R102, R56, R102, R101 ;  /* 0x0000006638667223 */ /* 0x000fe40000000065 */
[----:B------:R-:W-:Y:S02]  /*3b80*/  FFMA R62, R62, R36, R91 ;  /* 0x000000243e3e7223 */ /* 0x000fe4000000005b */
[----:B------:R-:W-:Y:S01]  /*3b90*/  FFMA R165, R165, R119, R164 ;  /* 0x00000077a5a57223 */ /* 0x000fe200000000a4 */
[----:B------:R-:W-:Y:S01]  /*3ba0*/  LDS.128 R88, [R30.X16+0x11b0] ;  /* 0x0011b0001e587984 */ /* 0x000fe2000000cc00 */
[----:B0-----:R-:W-:-:S02]  /*3bb0*/  FFMA R54, R54, R44, R79 ;  /* 0x0000002c36367223 */ /* 0x001fc4000000004f */
[----:B------:R-:W-:Y:S01]  /*3bc0*/  FFMA R33, R105, R127, R102 ;  /* 0x0000007f69217223 */ /* 0x000fe20000000066 */
[----:B------:R-:W-:Y:S01]  /*3bd0*/  LDS.128 R76, [R30.X16+0x16b0] ;  /* 0x0016b0001e4c7984 */ /* 0x000fe2000000cc00 */
[----:B------:R-:W-:Y:S02]  /*3be0*/  FFMA R63, R37, R63, R62 ;  /* 0x0000003f253f7223 */ /* 0x000fe4000000003e */
[----:B------:R-:W-:Y:S01]  /*3bf0*/  FFMA R165, R100, R56, R165 ;  /* 0x0000003864a57223 */ /* 0x000fe200000000a5 */
[----:B------:R-:W-:Y:S01]  /*3c00*/  LDS R102, [R30.X16+0x18ec] ;  /* 0x0018ec001e667984 */ /* 0x000fe2000000c800 */
[----:B------:R-:W-:Y:S02]  /*3c10*/  FFMA R106, R60, R106, R33 ;  /* 0x0000006a3c6a7223 */ /* 0x000fe40000000021 */
[----:B------:R-:W-:Y:S01]  /*3c20*/  FFMA R55, R45, R55, R54 ;  /* 0x000000372d377223 */ /* 0x000fe20000000036 */
[----:B------:R-:W-:Y:S01]  /*3c30*/  LDS.64 R100, [R30.X16+0x1470] ;  /* 0x001470001e647984 */ /* 0x000fe2000000ca00 */
[----:B--2---:R-:W-:-:S02]  /*3c40*/  FFMA R44, R64, R44, R63 ;  /* 0x0000002c402c7223 */ /* 0x004fc4000000003f */
[----:B------:R-:W-:Y:S01]  /*3c50*/  FFMA R165, R34, R127, R165 ;  /* 0x0000007f22a57223 */ /* 0x000fe200000000a5 */
[----:B------:R-:W0:Y:S01]  /*3c60*/  LDS R54, [R30.X16+0xaf0] ;  /* 0x000af0001e367984 */ /* 0x000e22000000c800 */
[----:B------:R-:W-:-:S03]  /*3c70*/  FFMA R107, R61, R107, R106 ;  /* 0x0000006b3d6b7223 */ /* 0x000fc6000000006a */
[----:B------:R-:W2:Y:S01]  /*3c80*/  LDS.128 R32, [R171+0x2560] ;  /* 0x00256000ab207984 */ /* 0x000ea20000000c00 */
[----:B------:R-:W-:Y:S02]  /*3c90*/  FFMA R64, R64, R46, R55 ;  /* 0x0000002e40407223 */ /* 0x000fe40000000037 */
[----:B------:R-:W-:Y:S01]  /*3ca0*/  FFMA R65, R45, R65, R44 ;  /* 0x000000412d417223 */ /* 0x000fe2000000002c */
[----:B------:R-:W5:Y:S01]  /*3cb0*/  LDS.64 R62, [R30.X16+0xd30] ;  /* 0x000d30001e3e7984 */ /* 0x000f62000000ca00 */
[----:B-1----:R-:W-:Y:S02]  /*3cc0*/  FFMA R39, R39, R109, R64 ;  /* 0x0000006d27277223 */ /* 0x002fe40000000040 */
[----:B------:R-:W-:Y:S02]  /*3cd0*/  FFMA R36, R114, R68, R107 ;  /* 0x0000004472247223 */ /* 0x000fe4000000006b */
[----:B------:R-:W-:Y:S02]  /*3ce0*/  FFMA R66, R46, R66, R65 ;  /* 0x000000422e427223 */ /* 0x000fe40000000041 */
[----:B------:R-:W-:-:S02]  /*3cf0*/  FFMA R104, R60, R104, R165 ;  /* 0x000000683c687223 */ /* 0x000fc400000000a5 */
[----:B---3--:R-:W-:Y:S01]  /*3d00*/  FFMA R40, R110, R40, R39 ;  /* 0x000000286e287223 */ /* 0x008fe20000000027 */
[----:B------:R-:W-:Y:S01]  /*3d10*/  LDS.64 R164, [R30.X16+0x1c18] ;  /* 0x001c18001ea47984 */ /* 0x000fe2000000ca00 */
[----:B------:R-:W-:Y:S02]  /*3d20*/  FFMA R115, R115, R69, R36 ;  /* 0x0000004573737223 */ /* 0x000fe40000000024 */
[----:B------:R-:W-:Y:S01]  /*3d30*/  FFMA R109, R41, R109, R66 ;  /* 0x0000006d296d7223 */ /* 0x000fe20000000042 */
[----:B------:R-:W-:Y:S01]  /*3d40*/  LDS.128 R36, [R171+0x2580] ;  /* 0x00258000ab247984 */ /* 0x000fe20000000c00 */
[----:B------:R-:W-:-:S03]  /*3d50*/  FFMA R105, R105, R61, R104 ;  /* 0x0000003d69697223 */ /* 0x000fc60000000068 */
[----:B------:R-:W1:Y:S01]  /*3d60*/  LDS.128 R64, [R30.X16+0x1460] ;  /* 0x001460001e407984 */ /* 0x000e62000000cc00 */
[----:B------:R-:W-:Y:S02]  /*3d70*/  FFMA R42, R110, R42, R109 ;  /* 0x0000002a6e2a7223 */ /* 0x000fe4000000006d */
[----:B------:R-:W-:Y:S02]  /*3d80*/  FFMA R112, R112, R68, R105 ;  /* 0x0000004470707223 */ /* 0x000fe40000000069 */
[----:B------:R-:W-:Y:S01]  /*3d90*/  FFMA R41, R41, R111, R40 ;  /* 0x0000006f29297223 */ /* 0x000fe20000000028 */
[----:B------:R-:W-:Y:S01]  /*3da0*/  LDS.128 R104, [R171+0x2640] ;  /* 0x00264000ab687984 */ /* 0x000fe20000000c00 */
[----:B------:R-:W-:Y:S02]  /*3db0*/  FFMA R40, R47, R70, R115 ;  /* 0x000000462f287223 */ /* 0x000fe40000000073 */
[----:B------:R-:W-:Y:S02]  /*3dc0*/  FFMA R43, R111, R43, R42 ;  /* 0x0000002b6f2b7223 */ /* 0x000fe4000000002a */
[----:B------:R-:W-:Y:S01]  /*3dd0*/  FFMA R113, R113, R69, R112 ;  /* 0x0000004571717223 */ /* 0x000fe20000000070 */
[----:B------:R-:W-:Y:S01]  /*3de0*/  LDS.128 R108, [R30.X16+0x1c20] ;  /* 0x001c20001e6c7984 */ /* 0x000fe2000000cc00 */
[----:B----4-:R-:W-:-:S02]  /*3df0*/  FFMA R48, R48, R118, R41 ;  /* 0x0000007630307223 */ /* 0x010fc40000000029 */
[----:B------:R-:W-:Y:S02]  /*3e00*/  FFMA R114, R114, R70, R113 ;  /* 0x0000004672727223 */ /* 0x000fe40000000071 */
[----:B------:R-:W-:Y:S02]  /*3e10*/  FFMA R118, R118, R50, R43 ;  /* 0x0000003276767223 */ /* 0x000fe4000000002b */
[-C--:B------:R-:W-:Y:S02]  /*3e20*/  FFMA R45, R131, R153.reuse, R40 ;  /* 0x00000099832d7223 */ /* 0x080fe40000000028 */
[----:B------:R-:W3:Y:S01]  /*3e30*/  LDS.128 R40, [R171+0x25a0] ;  /* 0x0025a000ab287984 */ /* 0x000ee20000000c00 */
[----:B------:R-:W-:Y:S02]  /*3e40*/  FFMA R129, R129, R153, R114 ;  /* 0x0000009981817223 */ /* 0x000fe40000000072 */
[-C--:B------:R-:W-:Y:S01]  /*3e50*/  FFMA R52, R52, R154.reuse, R45 ;  /* 0x0000009a34347223 */ /* 0x080fe2000000002d */
[----:B------:R-:W-:Y:S01]  /*3e60*/  LDS.128 R112, [R171+0x2650] ;  /* 0x00265000ab707984 */ /* 0x000fe20000000c00 */
[----:B------:R-:W-:-:S02]  /*3e70*/  FFMA R130, R130, R154, R129 ;  /* 0x0000009a82827223 */ /* 0x000fc40000000081 */
[C---:B------:R-:W-:Y:S01]  /*3e80*/  FFMA R49, R119.reuse, R49, R48 ;  /* 0x0000003177317223 */ /* 0x040fe20000000030 */
[----:B------:R-:W4:Y:S01]  /*3e90*/  LDS.128 R44, [R171+0x25b0] ;  /* 0x0025b000ab2c7984 */ /* 0x000f220000000c00 */
[----:B------:R-:W-:Y:S02]  /*3ea0*/  FFMA R51, R119, R51, R118 ;  /* 0x0000003377337223 */ /* 0x000fe40000000076 */
[-C--:B------:R-:W-:Y:S01]  /*3eb0*/  FFMA R131, R131, R155.reuse, R130 ;  /* 0x0000009b83837223 */ /* 0x080fe20000000082 */
[----:B------:R-:W-:Y:S01]  /*3ec0*/  LDS.128 R116, [R30.X16+0x20a0] ;  /* 0x0020a0001e747984 */ /* 0x000fe2000000cc00 */
[----:B------:R-:W-:Y:S02]  /*3ed0*/  FFMA R53, R53, R155, R52 ;  /* 0x0000009b35357223 */ /* 0x000fe40000000034 */
[----:B------:R-:W-:Y:S02]  /*3ee0*/  FFMA R50, R56, R50, R49 ;  /* 0x0000003238327223 */ /* 0x000fe40000000031 */
[----:B0-----:R-:W-:-:S02]  /*3ef0*/  FFMA R54, R54, R56, R51 ;  /* 0x0000003836367223 */ /* 0x001fc40000000033 */
[C---:B--2---:R-:W-:Y:S02]  /*3f00*/  FFMA R84, R32.reuse, R84, R131 ;  /* 0x0000005420547223 */ /* 0x044fe40000000083 */
[----:B------:R-:W-:Y:S01]  /*3f10*/  FFMA R48, R32, R86, R53 ;  /* 0x0000005620307223 */ /* 0x000fe20000000035 */
[----:B------:R-:W-:Y:S01]  /*3f20*/  LDS.128 R128, [R30.X16+0x1290] ;  /* 0x001290001e807984 */ /* 0x000fe2000000cc00 */
[----:B------:R-:W-:Y:S02]  /*3f30*/  FFMA R81, R81, R127, R50 ;  /* 0x0000007f51517223 */ /* 0x000fe40000000032 */
[----:B------:R-:W-:Y:S02]  /*3f40*/  FFMA R127, R127, R83, R54 ;  /* 0x000000537f7f7223 */ /* 0x000fe40000000036 */
[-C--:B------:R-:W-:Y:S01]  /*3f50*/  FFMA R85, R85, R33.reuse, R84 ;  /* 0x0000002155557223 */ /* 0x080fe20000000054 */
[----:B------:R-:W0:Y:S01]  /*3f60*/  LDS.128 R52, [R171+0x25c0] ;  /* 0x0025c000ab347984 */ /* 0x000e220000000c00 */
[----:B------:R-:W-:-:S02]  /*3f70*/  FFMA R87, R87, R33, R48 ;  /* 0x0000002157577223 */ /* 0x000fc40000000030 */
[----:B------:R-:W-:Y:S01]  /*3f80*/  FFMA R82, R60, R82, R81 ;  /* 0x000000523c527223 */ /* 0x000fe20000000051 */
[----:B------:R-:W-:Y:S01]  /*3f90*/  LDS.128 R48, [R171+0x25d0] ;  /* 0x0025d000ab307984 */ /* 0x000fe20000000c00 */
[----:B-----5:R-:W-:Y:S02]  /*3fa0*/  FFMA R62, R62, R60, R127 ;  /* 0x0000003c3e3e7223 */ /* 0x020fe4000000007f */
[-C--:B------:R-:W-:Y:S01]  /*3fb0*/  FFMA R86, R86, R34.reuse, R85 ;  /* 0x0000002256567223 */ /* 0x080fe20000000055 */
[----:B------:R-:W-:Y:S01]  /*3fc0*/  LDS.128 R124, [R30.X16+0x1e60] ;  /* 0x001e60001e7c7984 */ /* 0x000fe2000000cc00 */
[----:B------:R-:W-:-:S03]  /*3fd0*/  FFMA R60, R57, R34, R87 ;  /* 0x00000022393c7223 */ /* 0x000fc60000000057 */
[----:B------:R-:W2:Y:S01]  /*3fe0*/  LDS.128 R56, [R30.X16+0x1310] ;  /* 0x001310001e387984 */ /* 0x000ea2000000cc00 */
[----:B-1----:R-:W-:Y:S02]  /*3ff0*/  FFMA R81, R37, R65, R86 ;  /* 0x0000004125517223 */ /* 0x002fe40000000056 */
[C---:B------:R-:W-:Y:S02]  /*4000*/  FFMA R83, R61.reuse, R83, R82 ;  /* 0x000000533d537223 */ /* 0x040fe40000000052 */
[----:B------:R-:W-:Y:S02]  /*4010*/  FFMA R66, R66, R38, R81 ;  /* 0x0000002642427223 */ /* 0x000fe40000000051 */
[----:B------:R-:W-:Y:S02]  /*4020*/  FFMA R65, R61, R63, R62 ;  /* 0x0000003f3d417223 */ /* 0x000fe4000000003e */
[----:B------:R-:W-:Y:S02]  /*4030*/  FFMA R85, R37, R67, R60 ;  /* 0x0000004325557223 */ /* 0x000fe4000000003c */
[----:B------:R-:W-:Y:S01]  /*4040*/  FFMA R67, R67, R39, R66 ;  /* 0x0000002743437223 */ /* 0x000fe20000000042 */
[----:B------:R-:W-:Y:S01]  /*4050*/  LDS.128 R60, [R171+0x25f0] ;  /* 0x0025f000ab3c7984 */ /* 0x000fe20000000c00 */
[----:B------:R-:W-:-:S02]  /*4060*/  FFMA R96, R96, R68, R83 ;  /* 0x0000004460607223 */ /* 0x000fc40000000053 */
[----:B------:R-:W-:Y:S01]  /*4070*/  FFMA R68, R72, R68, R65 ;  /* 0x0000004448447223 */ /* 0x000fe20000000041 */
[----:B------:R-:W1:Y:S01]  /*4080*/  LDS.128 R80, [R30.X16+0x1b30] ;  /* 0x001b30001e507984 */ /* 0x000e62000000cc00 */
[----:B---3--:R-:W-:Y:S02]  /*4090*/  FFMA R98, R42, R98, R67 ;  /* 0x000000622a627223 */ /* 0x008fe40000000043 */
[C---:B------:R-:W-:Y:S01]  /*40a0*/  FFMA R97, R69.reuse, R97, R96 ;  /* 0x0000006145617223 */ /* 0x040fe20000000060 */
[----:B------:R-:W3:Y:S01]  /*40b0*/  LDS.128 R64, [R30.X16+0x1550] ;  /* 0x001550001e407984 */ /* 0x000ee2000000cc00 */
[----:B------:R-:W-:Y:S02]  /*40c0*/  FFMA R73, R69, R73, R68 ;  /* 0x0000004945497223 */ /* 0x000fe40000000044 */
[----:B------:R-:W-:Y:S02]  /*40d0*/  FFMA R100, R100, R38, R85 ;  /* 0x0000002664647223 */ /* 0x000fe40000000055 */
[----:B------:R-:W-:Y:S01]  /*40e0*/  FFMA R72, R72, R70, R97 ;  /* 0x0000004648487223 */ /* 0x000fe20000000061 */
[----:B------:R-:W-:Y:S01]  /*40f0*/  LDS.128 R84, [R30.X16+0x1d70] ;  /* 0x001d70001e547984 */ /* 0x000fe2000000cc00 */
[----:B------:R-:W-:-:S02]  /*4100*/  FFMA R74, R70, R74, R73 ;  /* 0x0000004a464a7223 */ /* 0x000fc40000000049 */
[----:B------:R-:W-:Y:S01]  /*4110*/  FFMA R101, R39, R101, R100 ;  /* 0x0000006527657223 */ /* 0x000fe20000000064 */
[----:B------:R-:W-:Y:S01]  /*4120*/  LDS.64 R96, [R30.X16+0x1d80] ;  /* 0x001d80001e607984 */ /* 0x000fe2000000ca00 */
[-C--:B------:R-:W-:Y:S02]  /*4130*/  FFMA R79, R71, R153.reuse, R72 ;  /* 0x00000099474f7223 */ /* 0x080fe40000000048 */
[----:B------:R-:W-:Y:S02]  /*4140*/  FFMA R153, R89, R153, R74 ;  /* 0x0000009959997223 */ /* 0x000fe4000000004a */
[----:B------:R-:W5:Y:S01]  /*4150*/  LDS.128 R72, [R30.X16+0x1790] ;  /* 0x001790001e487984 */ /* 0x000f62000000cc00 */
[----:B------:R-:W-:Y:S02]  /*4160*/  FFMA R68, R42, R76, R101 ;  /* 0x0000004c2a447223 */ /* 0x000fe40000000065 */
[----:B------:R-:W-:Y:S02]  /*4170*/  FFMA R99, R43, R99, R98 ;  /* 0x000000632b637223 */ /* 0x000fe40000000062 */
[C---:B------:R-:W-:Y:S01]  /*4180*/  FFMA R88, R154.reuse, R88, R79 ;  /* 0x000000589a587223 */ /* 0x040fe2000000004f */
[----:B------:R-:W3:Y:S01]  /*4190*/  LDS R98, [R30.X16+0x1b40] ;  /* 0x001b40001e627984 */ /* 0x000ee2000000c800 */
[----:B------:R-:W-:-:S02]  /*41a0*/  FFMA R90, R154, R90, R153 ;  /* 0x0000005a9a5a7223 */ /* 0x000fc40000000099 */
[----:B------:R-:W-:Y:S02]  /*41b0*/  FFMA R77, R43, R77, R68 ;  /* 0x0000004d2b4d7223 */ /* 0x000fe40000000044 */
[----:B----4-:R-:W-:Y:S01]  /*41c0*/  FFMA R76, R76, R44, R99 ;  /* 0x0000002c4c4c7223 */ /* 0x010fe20000000063 */
[----:B------:R-:W4:Y:S01]  /*41d0*/  LDS.128 R68, [R171+0x2610] ;  /* 0x00261000ab447984 */ /* 0x000f220000000c00 */
[----:B------:R-:W-:Y:S02]  /*41e0*/  FFMA R89, R89, R155, R88 ;  /* 0x0000009b59597223 */ /* 0x000fe40000000058 */
[----:B------:R-:W-:Y:S02]  /*41f0*/  FFMA R91, R155, R91, R90 ;  /* 0x0000005b9b5b7223 */ /* 0x000fe4000000005a */
[----:B------:R-:W-:Y:S01]  /*4200*/  FFMA R78, R44, R78, R77 ;  /* 0x0000004e2c4e7223 */ /* 0x000fe2000000004d */
[----:B------:R-:W-:Y:S01]  /*4210*/  LDS.128 R152, [R30.X16+0x1df0] ;  /* 0x001df0001e987984 */ /* 0x000fe2000000cc00 */
[----:B0-----:R-:W-:-:S02]  /*4220*/  FFMA R77, R55, R102, R76 ;  /* 0x00000066374d7223 */ /* 0x001fc4000000004c */
[C---:B------:R-:W-:Y:S01]  /*4230*/  FFMA R76, R32.reuse, R156, R89 ;  /* 0x0000009c204c7223 */ /* 0x040fe20000000059 */
[----:B------:R-:W0:Y:S01]  /*4240*/  LDS.128 R100, [R30.X16+0x19d0] ;  /* 0x0019d0001e647984 */ /* 0x000e22000000cc00 */
[----:B--2---:R-:W-:Y:S02]  /*4250*/  FFMA R32, R32, R56, R91 ;  /* 0x0000003820207223 */ /* 0x004fe4000000005b */
[C---:B------:R-:W-:Y:S01]  /*4260*/  FFMA R59, R33.reuse, R157, R76 ;  /* 0x0000009d213b7223 */ /* 0x040fe2000000004c */
[----:B------:R-:W-:Y:S01]  /*4270*/  LDS.128 R88, [R171+0x2660] ;  /* 0x00266000ab587984 */ /* 0x000fe20000000c00 */
[----:B------:R-:W-:Y:S02]  /*4280*/  FFMA R33, R33, R57, R32 ;  /* 0x0000003921217223 */ /* 0x000fe40000000020 */
[----:B------:R-:W-:Y:S02]  /*4290*/  FFMA R92, R48, R92, R77 ;  /* 0x0000005c305c7223 */ /* 0x000fe4000000004d */
[----:B------:R-:W-:-:S02]  /*42a0*/  FFMA R59, R56, R34, R59 ;  /* 0x00000022383b7223 */ /* 0x000fc4000000003b */
[----:B------:R-:W-:Y:S02]  /*42b0*/  FFMA R79, R55, R93, R78 ;  /* 0x0000005d374f7223 */ /* 0x000fe4000000004e */
[----:B------:R-:W-:Y:S02]  /*42c0*/  FFMA R34, R34, R58, R33 ;  /* 0x0000003a22227223 */ /* 0x000fe40000000021 */
[----:B------:R-:W2:Y:S01]  /*42d0*/  LDS.64 R32, [R30.X16+0x1fb8] ;  /* 0x001fb8001e207984 */ /* 0x000ea2000000ca00 */
[----:B------:R-:W-:Y:S02]  /*42e0*/  FFMA R93, R93, R49, R92 ;  /* 0x000000315d5d7223 */ /* 0x000fe4000000005c */
[----:B------:R-:W-:Y:S02]  /*42f0*/  FFMA R94, R48, R94, R79 ;  /* 0x0000005e305e7223 */ /* 0x000fe4000000004f */
[----:B-1----:R-:W-:Y:S01]  /*4300*/  FFMA R80, R60, R80, R93 ;  /* 0x000000503c507223 */ /* 0x002fe2000000005d */
[----:B------:R-:W1:Y:S01]  /*4310*/  LDS.128 R76, [R30.X16+0x1fc0] ;  /* 0x001fc0001e4c7984 */ /* 0x000e62000000cc00 */
[----:B------:R-:W-:-:S02]  /*4320*/  FFMA R59, R37, R172, R59 ;  /* 0x000000ac253b7223 */ /* 0x000fc4000000003b */
[----:B---3--:R-:W-:Y:S02]  /*4330*/  FFMA R37, R37, R65, R34 ;  /* 0x0000004125257223 */ /* 0x008fe40000000022 */
[----:B------:R-:W-:Y:S02]  /*4340*/  FFMA R95, R95, R49, R94 ;  /* 0x000000315f5f7223 */ /* 0x000fe4000000005e */
[----:B------:R-:W-:Y:S02]  /*4350*/  FFMA R81, R81, R61, R80 ;  /* 0x0000003d51517223 */ /* 0x000fe40000000050 */
[C---:B------:R-:W-:Y:S02]  /*4360*/  FFMA R80, R38.reuse, R64, R59 ;  /* 0x0000004026507223 */ /* 0x040fe4000000003b */
[----:B------:R-:W-:Y:S01]  /*4370*/  FFMA R38, R38, R66, R37 ;  /* 0x0000004226267223 */ /* 0x000fe20000000025 */
[----:B------:R-:W-:Y:S01]  /*4380*/  LDS R59, [R30.X16+0x171c] ;  /* 0x00171c001e3b7984 */ /* 0x000fe2000000c800 */
[----:B------:R-:W-:-:S02]  /*4390*/  FFMA R34, R60, R82, R95 ;  /* 0x000000523c227223 */ /* 0x000fc4000000005f */
[----:B------:R-:W-:Y:S01]  /*43a0*/  FFMA R37, R65, R39, R80 ;  /* 0x0000002741257223 */ /* 0x000fe20000000050 */
[----:B------:R-:W-:Y:S01]  /*43b0*/  LDS.128 R92, [R171+0x2570] ;  /* 0x00257000ab5c7984 */ /* 0x000fe20000000c00 */
[----:B------:R-:W-:Y:S02]  /*43c0*/  FFMA R39, R39, R67, R38 ;  /* 0x0000004327277223 */ /* 0x000fe40000000026 */
[----:B------:R-:W-:Y:S02]  /*43d0*/  FFMA R83, R83, R61, R34 ;  /* 0x0000003d53537223 */ /* 0x000fe40000000022 */
[C---:B-----5:R-:W-:Y:S02]  /*43e0*/  FFMA R34, R42.reuse, R72, R37 ;  /* 0x000000482a227223 */ /* 0x060fe40000000025 */
[----:B------:R-:W-:Y:S02]  /*43f0*/  FFMA R42, R42, R74, R39 ;  /* 0x0000004a2a2a7223 */ /* 0x000fe40000000027 */
[----:B------:R-:W-:-:S02]  /*4400*/  FFMA R98, R98, R62, R83 ;  /* 0x0000003e62627223 */ /* 0x000fc40000000053 */
[C---:B------:R-:W-:Y:S02]  /*4410*/  FFMA R39, R43.reuse, R73, R34 ;  /* 0x000000492b277223 */ /* 0x040fe40000000022 */
[----:B------:R-:W-:Y:S02]  /*4420*/  FFMA R42, R43, R75, R42 ;  /* 0x0000004b2b2a7223 */ /* 0x000fe4000000002a */
[----:B------:R-:W-:Y:S02]  /*4430*/  FFMA R82, R82, R62, R81 ;  /* 0x0000003e52527223 */ /* 0x000fe40000000051 */
[----:B----4-:R-:W-:Y:S02]  /*4440*/  FFMA R37, R69, R87, R98 ;  /* 0x0000005745257223 */ /* 0x010fe40000000062 */
[C---:B------:R-:W-:Y:S02]  /*4450*/  FFMA R34, R44.reuse, R74, R39 ;  /* 0x0000004a2c227223 */ /* 0x040fe40000000027 */
[----:B------:R-:W-:-:S02]  /*4460*/  FFMA R42, R44, R173, R42 ;  /* 0x000000ad2c2a7223 */ /* 0x000fc4000000002a */
[----:B------:R-:W-:Y:S01]  /*4470*/  FFMA R85, R69, R85, R82 ;  /* 0x0000005545557223 */ /* 0x000fe20000000052 */
[----:B------:R-:W3:Y:S01]  /*4480*/  LDS R44, [R30.X16+0x21fc] ;  /* 0x0021fc001e2c7984 */ /* 0x000ee2000000c800 */
[-C--:B------:R-:W-:Y:S02]  /*4490*/  FFMA R96, R96, R70.reuse, R37 ;  /* 0x0000004660607223 */ /* 0x080fe40000000025 */
[C---:B0-----:R-:W-:Y:S01]  /*44a0*/  FFMA R37, R55.reuse, R101, R34 ;  /* 0x0000006537257223 */ /* 0x041fe20000000022 */
[----:B------:R-:W0:Y:S01]  /*44b0*/  LDS.128 R80, [R30.X16+0x2200] ;  /* 0x002200001e507984 */ /* 0x000e22000000cc00 */
[----:B------:R-:W-:Y:S02]  /*44c0*/  FFMA R86, R86, R70, R85 ;  /* 0x0000004656567223 */ /* 0x000fe40000000055 */
[----:B------:R-:W-:Y:S02]  /*44d0*/  FFMA R55, R55, R103, R42 ;  /* 0x0000006737377223 */ /* 0x000fe4000000002a */
[----:B------:R-:W-:-:S02]  /*44e0*/  FFMA R34, R48, R102, R37 ;  /* 0x0000006630227223 */ /* 0x000fc40000000025 */
[----:B------:R-:W-:Y:S01]  /*44f0*/  FFMA R87, R87, R71, R86 ;  /* 0x0000004757577223 */ /* 0x000fe20000000056 */
[----:B------:R-:W4:Y:S01]  /*4500*/  LDS R37, [R30.X16+0x20b0] ;  /* 0x0020b0001e257984 */ /* 0x000f22000000c800 */
[----:B------:R-:W-:Y:S02]  /*4510*/  FFMA R48, R48, R158, R55 ;  /* 0x0000009e30307223 */ /* 0x000fe40000000037 */
[----:B------:R-:W-:Y:S02]  /*4520*/  FFMA R43, R49, R103, R34 ;  /* 0x00000067312b7223 */ /* 0x000fe40000000022 */
[----:B------:R-:W-:Y:S02]  /*4530*/  FFMA R39, R71, R97, R96 ;  /* 0x0000006147277223 */ /* 0x000fe40000000060 */
[----:B--2---:R-:W-:Y:S01]  /*4540*/  FFMA R32, R122, R32, R87 ;  /* 0x000000207a207223 */ /* 0x004fe20000000057 */
[----:B------:R-:W2:Y:S01]  /*4550*/  LDS.128 R96, [R30.X16+0x22e0] ;  /* 0x0022e0001e607984 */ /* 0x000ea2000000cc00 */
[----:B------:R-:W-:-:S02]  /*4560*/  FFMA R49, R49, R159, R48 ;  /* 0x0000009f31317223 */ /* 0x000fc40000000030 */
[C---:B------:R-:W-:Y:S01]  /*4570*/  FFMA R34, R60.reuse, R164, R43 ;  /* 0x000000a43c227223 */ /* 0x040fe2000000002b */
[----:B------:R-:W-:Y:S01]  /*4580*/  LDS.128 R84, [R30.X16+0x1800] ;  /* 0x001800001e547984 */ /* 0x000fe2000000cc00 */
[----:B------:R-:W-:Y:S02]  /*4590*/  FFMA R60, R60, R108, R49 ;  /* 0x0000006c3c3c7223 */ /* 0x000fe40000000031 */
[----:B------:R-:W-:Y:S02]  /*45a0*/  FFMA R33, R123, R33, R32 ;  /* 0x000000217b217223 */ /* 0x000fe40000000020 */
[----:B-1----:R-:W-:Y:S02]  /*45b0*/  FFMA R32, R122, R76, R39 ;  /* 0x0000004c7a207223 */ /* 0x002fe40000000027 */
[----:B------:R-:W1:Y:S01]  /*45c0*/  LDS.64 R38, [R30.X16+0x22f0] ;  /* 0x0022f0001e267984 */ /* 0x000e62000000ca00 */
[C---:B------:R-:W-:Y:S02]  /*45d0*/  FFMA R43, R61.reuse, R165, R34 ;  /* 0x000000a53d2b7223 */ /* 0x040fe40000000022 */
[----:B------:R-:W-:-:S02]  /*45e0*/  FFMA R61, R61, R109, R60 ;  /* 0x0000006d3d3d7223 */ /* 0x000fc4000000003c */
[----:B------:R-:W-:Y:S02]  /*45f0*/  FFMA R77, R123, R77, R32 ;  /* 0x0000004d7b4d7223 */ /* 0x000fe40000000020 */
[----:B------:R-:W-:Y:S02]  /*4600*/  FFMA R32, R108, R62, R43 ;  /* 0x0000003e6c207223 */ /* 0x000fe4000000002b */
[----:B------:R-:W-:Y:S01]  /*4610*/  FFMA R62, R62, R110, R61 ;  /* 0x0000006e3e3e7223 */ /* 0x000fe2000000003d */
[----:B------:R-:W-:Y:S01]  /*4620*/  LDS.64 R42, [R30.X16+0x12a0] ;  /* 0x0012a0001e2a7984 */ /* 0x000fe2000000ca00 */
[----:B------:R-:W-:-:S03]  /*4630*/  FFMA R49, R69, R174, R32 ;  /* 0x000000ae45317223 */ /* 0x000fc60000000020 */
[----:B------:R-:W5:Y:S01]  /*4640*/  LDS R61, [R30.X16+0x137c] ;  /* 0x00137c001e3d7984 */ /* 0x000f62000000c800 */
[----:B------:R-:W-:Y:S02]  /*4650*/  FFMA R69, R69, R125, R62 ;  /* 0x0000007d45457223 */ /* 0x000fe4000000003e */
[----:B------:R-:W-:Y:S02]  /*4660*/  FFMA R60, R70, R124, R49 ;  /* 0x0000007c463c7223 */ /* 0x000fe40000000031 */
[----:B------:R-:W-:Y:S01]  /*4670*/  FFMA R32, R76, R104, R33 ;  /* 0x000000684c207223 */ /* 0x000fe20000000021 */
[----:B------:R-:W-:Y:S01]  /*4680*/  LDS.64 R48, [R30.X16+0x14d8] ;  /* 0x0014d8001e307984 */ /* 0x000fe2000000ca00 */
[----:B------:R-:W-:Y:S02]  /*4690*/  FFMA R34, R104, R78, R77 ;  /* 0x0000004e68227223 */ /* 0x000fe4000000004d */
[----:B------:R-:W-:Y:S01]  /*46a0*/  FFMA R70, R70, R126, R69 ;  /* 0x0000007e46467223 */ /* 0x000fe20000000045 */
[----:B------:R-:W5:Y:S01]  /*46b0*/  LDS.128 R76, [R171+0x2590] ;  /* 0x00259000ab4c7984 */ /* 0x000f620000000c00 */
[----:B------:R-:W-:-:S02]  /*46c0*/  FFMA R55, R125, R71, R60 ;  /* 0x000000477d377223 */ /* 0x000fc4000000003c */
[----:B------:R-:W-:Y:S02]  /*46d0*/  FFMA R71, R71, R127, R70 ;  /* 0x0000007f47477223 */ /* 0x000fe40000000046 */
[----:B---3--:R-:W-:Y:S01]  /*46e0*/  FFMA R33, R115, R44, R32 ;  /* 0x0000002c73217223 */ /* 0x008fe20000000020 */
[----:B------:R-:W3:Y:S01]  /*46f0*/  LDS R70, [R30.X16+0x15d0] ;  /* 0x0015d0001e467984 */ /* 0x000ee2000000c800 */
[C---:B------:R-:W-:Y:S02]  /*4700*/  FFMA R32, R122.reuse, R116, R55 ;  /* 0x000000747a207223 */ /* 0x040fe40000000037 */
[----:B------:R-:W-:Y:S02]  /*4710*/  FFMA R122, R122, R118, R71 ;  /* 0x000000767a7a7223 */ /* 0x000fe40000000047 */
[----:B0-----:R-:W-:Y:S02]  /*4720*/  FFMA R80, R88, R80, R33 ;  /* 0x0000005058507223 */ /* 0x001fe40000000021 */
[----:B------:R-:W-:-:S02]  /*4730*/  FFMA R33, R123, R117, R32 ;  /* 0x000000757b217223 */ /* 0x000fc40000000020 */
[----:B------:R-:W-:Y:S02]  /*4740*/  FFMA R122, R123, R119, R122 ;  /* 0x000000777b7a7223 */ /* 0x000fe4000000007a */
[C---:B------:R-:W-:Y:S02]  /*4750*/  FFMA R55, R115.reuse, R81, R34 ;  /* 0x0000005173377223 */ /* 0x040fe40000000022 */
[C---:B------:R-:W-:Y:S02]  /*4760*/  FFMA R44, R104.reuse, R118, R33 ;  /* 0x00000076682c7223 */ /* 0x040fe40000000021 */
[----:B----4-:R-:W-:Y:S02]  /*4770*/  FFMA R122, R104, R37, R122 ;  /* 0x00000025687a7223 */ /* 0x010fe4000000007a */
[----:B------:R-:W-:Y:S02]  /*4780*/  FFMA R82, R88, R82, R55 ;  /* 0x0000005258527223 */ /* 0x000fe40000000037 */
[----:B--2---:R-:W-:-:S02]  /*4790*/  FFMA R33, R115, R97, R44 ;  /* 0x0000006173217223 */ /* 0x004fc4000000002c */
[----:B------:R-:W-:Y:S02]  /*47a0*/  FFMA R115, R115, R99, R122 ;  /* 0x0000006373737223 */ /* 0x000fe4000000007a */
[-C--:B------:R-:W-:Y:S02]  /*47b0*/  FFMA R34, R83, R89.reuse, R82 ;  /* 0x0000005953227223 */ /* 0x080fe40000000052 */
[C---:B------:R-:W-:Y:S02]  /*47c0*/  FFMA R44, R88.reuse, R98, R33 ;  /* 0x00000062582c7223 */ /* 0x040fe40000000021 */
[----:B------:R-:W-:Y:S02]  /*47d0*/  FFMA R32, R81, R89, R80 ;  /* 0x0000005951207223 */ /* 0x000fe40000000050 */
[----:B-1----:R-:W-:Y:S01]  /*47e0*/  FFMA R88, R88, R38, R115 ;  /* 0x0000002658587223 */ /* 0x002fe20000000073 */
[----:B------:R-:W0:Y:S01]  /*47f0*/  LDS.128 R80, [R30.X16+0x1720] ;  /* 0x001720001e507984 */ /* 0x000e22000000cc00 */
[----:B------:R-:W-:-:S02]  /*4800*/  FFMA R33, R35, R131, R34 ;  /* 0x0000008323217223 */ /* 0x000fc40000000022 */
[C---:B------:R-:W-:Y:S02]  /*4810*/  FFMA R44, R89.reuse, R99, R44 ;  /* 0x00000063592c7223 */ /* 0x040fe4000000002c */
[----:B------:R-:W-:Y:S02]  /*4820*/  FFMA R88, R89, R39, R88 ;  /* 0x0000002759587223 */ /* 0x000fe40000000058 */
[-C--:B------:R-:W-:Y:S02]  /*4830*/  FFMA R129, R129, R35.reuse, R32 ;  /* 0x0000002381817223 */ /* 0x080fe40000000020 */
[-C--:B-----5:R-:W-:Y:S02]  /*4840*/  FFMA R55, R61, R35.reuse, R44 ;  /* 0x000000233d377223 */ /* 0x0a0fe4000000002c */
[----:B------:R-:W-:Y:S01]  /*4850*/  FFMA R42, R92, R42, R33 ;  /* 0x0000002a5c2a7223 */ /* 0x000fe20000000021 */
[----:B------:R-:W1:Y:S01]  /*4860*/  LDS.64 R60, [R30.X16+0x1810] ;  /* 0x001810001e3c7984 */ /* 0x000e62000000ca00 */
[----:B------:R-:W-:-:S02]  /*4870*/  FFMA R69, R133, R35, R88 ;  /* 0x0000002385457223 */ /* 0x000fc40000000058 */
[C---:B------:R-:W-:Y:S01]  /*4880*/  FFMA R130, R92.reuse, R130, R129 ;  /* 0x000000825c827223 */ /* 0x040fe20000000081 */
[----:B------:R-:W2:Y:S01]  /*4890*/  LDS.128 R32, [R30.X16+0x1960] ;  /* 0x001960001e207984 */ /* 0x000ea2000000cc00 */
[C---:B------:R-:W-:Y:S02]  /*48a0*/  FFMA R132, R92.reuse, R132, R55 ;  /* 0x000000845c847223 */ /* 0x040fe40000000037 */
[----:B------:R-:W-:Y:S02]  /*48b0*/  FFMA R55, R93, R43, R42 ;  /* 0x0000002b5d377223 */ /* 0x000fe4000000002a */
[-C--:B------:R-:W-:Y:S01]  /*48c0*/  FFMA R131, R131, R93.reuse, R130 ;  /* 0x0000005d83837223 */ /* 0x080fe20000000082 */
[----:B------:R-:W4:Y:S01]  /*48d0*/  LDS.64 R42, [R30.X16+0x1a48] ;  /* 0x001a48001e2a7984 */ /* 0x000f22000000ca00 */
[----:B------:R-:W-:Y:S02]  /*48e0*/  FFMA R134, R92, R134, R69 ;  /* 0x000000865c867223 */ /* 0x000fe40000000045 */
[----:B------:R-:W-:Y:S01]  /*48f0*/  FFMA R133, R133, R93, R132 ;  /* 0x0000005d85857223 */ /* 0x000fe20000000084 */
[----:B------:R-:W-:Y:S01]  /*4900*/  LDS R69, [R30.X16+0x1c8c] ;  /* 0x001c8c001e457984 */ /* 0x000fe2000000c800 */
[----:B------:R-:W-:-:S02]  /*4910*/  FFMA R44, R76, R136, R55 ;  /* 0x000000884c2c7223 */ /* 0x000fc40000000037 */
[C---:B------:R-:W-:Y:S01]  /*4920*/  FFMA R48, R76.reuse, R48, R131 ;  /* 0x000000304c307223 */ /* 0x040fe20000000083 */
[----:B------:R-:W-:Y:S01]  /*4930*/  LDS R55, [R30.X16+0x1970] ;  /* 0x001970001e377984 */ /* 0x000fe2000000c800 */
[----:B------:R-:W-:Y:S02]  /*4940*/  FFMA R93, R93, R135, R134 ;  /* 0x000000875d5d7223 */ /* 0x000fe40000000086 */
[C---:B------:R-:W-:Y:S01]  /*4950*/  FFMA R137, R77.reuse, R137, R44 ;  /* 0x000000894d897223 */ /* 0x040fe2000000002c */
[----:B------:R-:W-:Y:S01]  /*4960*/  LDS.128 R128, [R30.X16+0x1a50] ;  /* 0x001a50001e807984 */ /* 0x000fe2000000cc00 */
[C---:B------:R-:W-:Y:S02]  /*4970*/  FFMA R140, R76.reuse, R140, R133 ;  /* 0x0000008c4c8c7223 */ /* 0x040fe40000000085 */
[----:B------:R-:W-:Y:S01]  /*4980*/  FFMA R49, R77, R49, R48 ;  /* 0x000000314d317223 */ /* 0x000fe20000000030 */
[----:B------:R-:W5:Y:S01]  /*4990*/  LDS.128 R132, [R171+0x25e0] ;  /* 0x0025e000ab847984 */ /* 0x000f620000000c00 */
[----:B------:R-:W-:-:S02]  /*49a0*/  FFMA R76, R76, R142, R93 ;  /* 0x0000008e4c4c7223 */ /* 0x000fc4000000005d */
[C---:B------:R-:W-:Y:S02]  /*49b0*/  FFMA R141, R77.reuse, R141, R140 ;  /* 0x0000008d4d8d7223 */ /* 0x040fe4000000008c */
[----:B------:R-:W-:Y:S02]  /*49c0*/  FFMA R44, R136, R78, R49 ;  /* 0x0000004e882c7223 */ /* 0x000fe40000000031 */
[C---:B------:R-:W-:Y:S02]  /*49d0*/  FFMA R48, R78.reuse, R138, R137 ;  /* 0x0000008a4e307223 */ /* 0x040fe40000000089 */
[----:B------:R-:W-:Y:S01]  /*49e0*/  FFMA R77, R77, R143, R76 ;  /* 0x0000008f4d4d7223 */ /* 0x000fe2000000004c */
[----:B------:R-:W4:Y:S01]  /*49f0*/  LDS.128 R136, [R30.X16+0x1ba0] ;  /* 0x001ba0001e887984 */ /* 0x000f22000000cc00 */
[----:B------:R-:W-:Y:S02]  /*4a00*/  FFMA R62, R78, R142, R141 ;  /* 0x0000008e4e3e7223 */ /* 0x000fe4000000008d */
[----:B---3--:R-:W-:Y:S01]  /*4a10*/  FFMA R78, R70, R78, R77 ;  /* 0x0000004e464e7223 */ /* 0x008fe2000000004d */
[----:B------:R-:W3:Y:S04]  /*4a20*/  LDS.128 R140, [R171+0x2600] ;  /* 0x00260000ab8c7984 */ /* 0x000ee80000000c00 */
[----:B------:R-:W3:Y:S01]  /*4a30*/  LDS.64 R70, [R30.X16+0x1bb0] ;  /* 0x001bb0001e467984 */ /* 0x000ee2000000ca00 */
[----:B------:R-:W-:-:S03]  /*4a40*/  FFMA R59, R59, R45, R44 ;  /* 0x0000002d3b3b7223 */ /* 0x000fc6000000002c */
[----:B------:R-:W3:Y:S01]  /*4a50*/  LDS.64 R76, [R30.X16+0x1de8] ;  /* 0x001de8001e4c7984 */ /* 0x000ee2000000ca00 */
[C---:B0-----:R-:W-:Y:S02]  /*4a60*/  FFMA R80, R46.reuse, R80, R59 ;  /* 0x000000502e507223 */ /* 0x041fe4000000003b */
[-C--:B------:R-:W-:Y:S01]  /*4a70*/  FFMA R49, R81, R45.reuse, R48 ;  /* 0x0000002d51317223 */ /* 0x080fe20000000030 */
[----:B------:R-:W-:Y:S01]  /*4a80*/  LDS R59, [R30.X16+0x202c] ;  /* 0x00202c001e3b7984 */ /* 0x000fe2000000c800 */
[----:B------:R-:W-:Y:S02]  /*4a90*/  FFMA R85, R85, R45, R62 ;  /* 0x0000002d55557223 */ /* 0x000fe4000000003e */
[----:B------:R-:W-:Y:S02]  /*4aa0*/  FFMA R45, R45, R87, R78 ;  /* 0x000000572d2d7223 */ /* 0x000fe4000000004e */
[----:B------:R-:W-:Y:S01]  /*4ab0*/  FFMA R82, R46, R82, R49 ;  /* 0x000000522e527223 */ /* 0x000fe20000000031 */
[----:B------:R-:W-:Y:S01]  /*4ac0*/  LDS R78, [R30.X16+0x1ee0] ;  /* 0x001ee0001e4e7984 */ /* 0x000fe2000000c800 */
[----:B------:R-:W-:-:S02]  /*4ad0*/  FFMA R81, R81, R47, R80 ;  /* 0x0000002f51517223 */ /* 0x000fc40000000050 */
[----:B-1----:R-:W-:Y:S02]  /*4ae0*/  FFMA R60, R60, R46, R45 ;  /* 0x0000002e3c3c7223 */ /* 0x002fe4000000002d */
[----:B--2---:R-:W-:Y:S02]  /*4af0*/  FFMA R32, R32, R50, R81 ;  /* 0x0000003220207223 */ /* 0x004fe40000000051 */
[----:B------:R-:W-:Y:S02]  /*4b00*/  FFMA R86, R46, R86, R85 ;  /* 0x000000562e567223 */ /* 0x000fe40000000055 */
[----:B------:R-:W-:Y:S02]  /*4b10*/  FFMA R45, R47, R83, R82 ;  /* 0x000000532f2d7223 */ /* 0x000fe40000000052 */
[----:B------:R-:W0:Y:S01]  /*4b20*/  LDS.128 R80, [R30.X16+0x1ed0] ;  /* 0x001ed0001e507984 */ /* 0x000e22000000cc00 */
[----:B------:R-:W-:Y:S02]  /*4b30*/  FFMA R33, R51, R33, R32 ;  /* 0x0000002133217223 */ /* 0x000fe40000000020 */
[----:B------:R-:W-:-:S02]  /*4b40*/  FFMA R87, R47, R87, R86 ;  /* 0x000000572f577223 */ /* 0x000fc40000000056 */
[----:B------:R-:W-:Y:S02]  /*4b50*/  FFMA R32, R50, R34, R45 ;  /* 0x0000002232207223 */ /* 0x000fe4000000002d */
[----:B------:R-:W-:Y:S02]  /*4b60*/  FFMA R61, R47, R61, R60 ;  /* 0x0000003d2f3d7223 */ /* 0x000fe4000000003c */
[----:B------:R-:W1:Y:S01]  /*4b70*/  LDS.128 R44, [R30.X16+0x2030] ;  /* 0x002030001e2c7984 */ /* 0x000e62000000cc00 */
[----:B----4-:R-:W-:Y:S02]  /*4b80*/  FFMA R42, R42, R50, R87 ;  /* 0x000000322a2a7223 */ /* 0x010fe40000000057 */
[C---:B------:R-:W-:Y:S01]  /*4b90*/  FFMA R35, R51.reuse, R35, R32 ;  /* 0x0000002333237223 */ /* 0x040fe20000000020 */
[----:B------:R-:W-:Y:S01]  /*4ba0*/  LDS.128 R84, [R171+0x2670] ;  /* 0x00267000ab547984 */ /* 0x000fe20000000c00 */
[----:B------:R-:W-:Y:S02]  /*4bb0*/  FFMA R43, R51, R43, R42 ;  /* 0x0000002b332b7223 */ /* 0x000fe4000000002a */
[----:B-----5:R-:W-:-:S02]  /*4bc0*/  FFMA R42, R132, R34, R33 ;  /* 0x00000022842a7223 */ /* 0x020fc40000000021 */
[----:B------:R-:W-:Y:S02]  /*4bd0*/  FFMA R60, R132, R55, R35 ;  /* 0x00000037843c7223 */ /* 0x000fe40000000023 */
[----:B------:R-:W2:Y:S01]  /*4be0*/  LDS.128 R32, [R30.X16+0x2110] ;  /* 0x002110001e207984 */ /* 0x000ea2000000cc00 */
[----:B------:R-:W-:Y:S02]  /*4bf0*/  FFMA R50, R128, R50, R61 ;  /* 0x0000003280327223 */ /* 0x000fe4000000003d */
[----:B------:R-:W-:Y:S02]  /*4c00*/  FFMA R137, R137, R63, R42 ;  /* 0x0000003f89897223 */ /* 0x000fe4000000002a */
[----:B------:R-:W-:Y:S02]  /*4c10*/  FFMA R55, R63, R139, R60 ;  /* 0x0000008b3f377223 */ /* 0x000fe4000000003c */
[----:B------:R-:W-:Y:S02]  /*4c20*/  FFMA R129, R51, R129, R50 ;  /* 0x0000008133817223 */ /* 0x000fe40000000032 */
[C---:B---3--:R-:W-:Y:S01]  /*4c30*/  FFMA R138, R140.reuse, R138, R137 ;  /* 0x0000008a8c8a7223 */ /* 0x048fe20000000089 */
[----:B------:R-:W3:Y:S01]  /*4c40*/  LDS.128 R48, [R30.X16+0x2270] ;  /* 0x002270001e307984 */ /* 0x000ee2000000cc00 */
[----:B------:R-:W-:-:S02]  /*4c50*/  FFMA R70, R140, R70, R55 ;  /* 0x000000468c467223 */ /* 0x000fc40000000037 */
[C---:B------:R-:W-:Y:S02]  /*4c60*/  FFMA R128, R132.reuse, R128, R43 ;  /* 0x0000008084807223 */ /* 0x040fe4000000002b */
[----:B------:R-:W4:Y:S01]  /*4c70*/  LDS.64 R42, [R30.X16+0x2120] ;  /* 0x002120001e2a7984 */ /* 0x000f22000000ca00 */
[----:B------:R-:W-:Y:S02]  /*4c80*/  FFMA R139, R139, R141, R138 ;  /* 0x0000008d8b8b7223 */ /* 0x000fe4000000008a */
[----:B------:R-:W-:Y:S02]  /*4c90*/  FFMA R55, R141, R71, R70 ;  /* 0x000000478d377223 */ /* 0x000fe40000000046 */
[----:B------:R-:W-:Y:S01]  /*4ca0*/  FFMA R130, R132, R130, R129 ;  /* 0x0000008284827223 */ /* 0x000fe20000000081 */
[----:B------:R-:W5:Y:S01]  /*4cb0*/  LDS.64 R70, [R30.X16+0x2358] ;  /* 0x002358001e467984 */ /* 0x000f62000000ca00 */
[----:B------:R-:W-:Y:S02]  /*4cc0*/  FFMA R69, R69, R63, R128 ;  /* 0x0000003f45457223 */ /* 0x000fe40000000080 */
[----:B------:R-:W-:-:S02]  /*4cd0*/  FFMA R76, R148, R76, R139 ;  /* 0x0000004c944c7223 */ /* 0x000fc4000000008b */
[----:B------:R-:W-:Y:S02]  /*4ce0*/  FFMA R89, R145, R63, R130 ;  /* 0x0000003f91597223 */ /* 0x000fe40000000082 */
[----:B------:R-:W2:Y:S01]  /*4cf0*/  LDS.128 R60, [R30.X16+0x2360] ;  /* 0x002360001e3c7984 */ /* 0x000ea2000000cc00 */
[----:B------:R-:W-:Y:S02]  /*4d00*/  FFMA R144, R140, R144, R69 ;  /* 0x000000908c907223 */ /* 0x000fe40000000045 */
[----:B------:R-:W-:Y:S01]  /*4d10*/  FFMA R77, R149, R77, R76 ;  /* 0x0000004d954d7223 */ /* 0x000fe2000000004c */
[----:B------:R-:W3:Y:S01]  /*4d20*/  LDS R69, [R30.X16+0x2280] ;  /* 0x002280001e457984 */ /* 0x000ee2000000c800 */
[----:B------:R-:W-:Y:S02]  /*4d30*/  FFMA R76, R148, R152, R55 ;  /* 0x00000098944c7223 */ /* 0x000fe40000000037 */
[----:B------:R-:W-:Y:S01]  /*4d40*/  FFMA R146, R140, R146, R89 ;  /* 0x000000928c927223 */ /* 0x000fe20000000059 */
[----:B------:R-:W3:Y:S01]  /*4d50*/  LDS.128 R128, [R30.X16+0x13f0] ;  /* 0x0013f0001e807984 */ /* 0x000ee2000000cc00 */
[----:B------:R-:W-:-:S02]  /*4d60*/  FFMA R145, R145, R141, R144 ;  /* 0x0000008d91917223 */ /* 0x000fc40000000090 */
[----:B------:R-:W-:Y:S01]  /*4d70*/  FFMA R153, R149, R153, R76 ;  /* 0x0000009995997223 */ /* 0x000fe2000000004c */
[----:B------:R-:W-:Y:S01]  /*4d80*/  LDS.64 R88, [R30.X16+0x1878] ;  /* 0x001878001e587984 */ /* 0x000fe2000000ca00 */
[----:B------:R-:W-:Y:S02]  /*4d90*/  FFMA R147, R141, R147, R146 ;  /* 0x000000938d937223 */ /* 0x000fe40000000092 */
[----:B0-----:R-:W-:Y:S02]  /*4da0*/  FFMA R80, R148, R80, R145 ;  /* 0x0000005094507223 */ /* 0x001fe40000000091 */
[----:B------:R-:W-:Y:S02]  /*4db0*/  FFMA R154, R150, R154, R153 ;  /* 0x0000009a969a7223 */ /* 0x000fe40000000099 */
[----:B------:R-:W-:Y:S02]  /*4dc0*/  FFMA R148, R148, R82, R147 ;  /* 0x0000005294947223 */ /* 0x000fe40000000093 */
[----:B------:R-:W-:-:S02]  /*4dd0*/  FFMA R81, R149, R81, R80 ;  /* 0x0000005195517223 */ /* 0x000fc40000000050 */
[----:B------:R-:W-:Y:S02]  /*4de0*/  FFMA R152, R152, R150, R77 ;  /* 0x0000009698987223 */ /* 0x000fe4000000004d */
[----:B-1----:R-:W-:Y:S01]  /*4df0*/  FFMA R55, R45, R105, R154 ;  /* 0x000000692d377223 */ /* 0x002fe2000000009a */
[----:B------:R-:W-:Y:S01]  /*4e00*/  LDS.64 R76, [R30.X16+0x1640] ;  /* 0x001640001e4c7984 */ /* 0x000fe2000000ca00 */
[----:B------:R-:W-:Y:S02]  /*4e10*/  FFMA R83, R149, R83, R148 ;  /* 0x0000005395537223 */ /* 0x000fe40000000094 */
[----:B------:R-:W-:Y:S02]  /*4e20*/  FFMA R82, R150, R82, R81 ;  /* 0x0000005296527223 */ /* 0x000fe40000000051 */
[----:B------:R-:W-:Y:S02]  /*4e30*/  FFMA R59, R59, R105, R152 ;  /* 0x000000693b3b7223 */ /* 0x000fe40000000098 */
[----:B------:R-:W-:-:S02]  /*4e40*/  FFMA R46, R106, R46, R55 ;  /* 0x0000002e6a2e7223 */ /* 0x000fc40000000037 */
[----:B------:R-:W0:Y:S01]  /*4e50*/  LDS R55, [R30.X16+0x1400] ;  /* 0x001400001e377984 */ /* 0x000e22000000c800 */
[----:B------:R-:W-:Y:S02]  /*4e60*/  FFMA R44, R106, R44, R59 ;  /* 0x0000002c6a2c7223 */ /* 0x000fe4000000003b */
[----:B------:R-:W-:Y:S01]  /*4e70*/  FFMA R78, R78, R150, R83 ;  /* 0x000000964e4e7223 */ /* 0x000fe20000000053 */
[----:B------:R-:W-:Y:S01]  /*4e80*/  LDS R59, [R30.X16+0x1abc] ;  /* 0x001abc001e3b7984 */ /* 0x000fe2000000c800 */
[----:B--2---:R-:W-:-:S03]  /*4e90*/  FFMA R33, R33, R105, R82 ;  /* 0x0000006921217223 */ /* 0x004fc60000000052 */
[----:B------:R-:W1:Y:S01]  /*4ea0*/  LDS.128 R80, [R30.X16+0x1630] ;  /* 0x001630001e507984 */ /* 0x000e62000000cc00 */
[----:B------:R-:W-:Y:S02]  /*4eb0*/  FFMA R45, R45, R107, R44 ;  /* 0x0000006b2d2d7223 */ /* 0x000fe4000000002c */
[----:B------:R-:W-:Y:S02]  /*4ec0*/  FFMA R47, R107, R47, R46 ;  /* 0x0000002f6b2f7223 */ /* 0x000fe4000000002e */
[----:B------:R-:W-:Y:S02]  /*4ed0*/  FFMA R34, R106, R34, R33 ;  /* 0x000000226a227223 */ /* 0x000fe40000000021 */
[----:B------:R-:W-:Y:S02]  /*4ee0*/  FFMA R105, R105, R35, R78 ;  /* 0x0000002369697223 */ /* 0x000fe4000000004e */
[----:B---3--:R-:W-:Y:S02]  /*4ef0*/  FFMA R48, R48, R90, R45 ;  /* 0x0000005a30307223 */ /* 0x008fe4000000002d */
[----:B------:R-:W-:-:S02]  /*4f00*/  FFMA R32, R90, R50, R47 ;  /* 0x000000325a207223 */ /* 0x000fc4000000002f */
[----:B------:R-:W-:Y:S01]  /*4f10*/  FFMA R35, R107, R35, R34 ;  /* 0x000000236b237223 */ /* 0x000fe20000000022 */
[----:B------:R-:W-:Y:S01]  /*4f20*/  LDS.128 R44, [R30.X16+0x1ac0] ;  /* 0x001ac0001e2c7984 */ /* 0x000fe2000000cc00 */
[----:B----4-:R-:W-:Y:S02]  /*4f30*/  FFMA R42, R42, R106, R105 ;  /* 0x0000006a2a2a7223 */ /* 0x010fe40000000069 */
[C---:B------:R-:W-:Y:S02]  /*4f40*/  FFMA R49, R91.reuse, R49, R48 ;  /* 0x000000315b317223 */ /* 0x040fe40000000030 */
[----:B------:R-:W-:Y:S02]  /*4f50*/  FFMA R51, R91, R51, R32 ;  /* 0x000000335b337223 */ /* 0x000fe40000000020 */
[----:B-----5:R-:W-:Y:S02]  /*4f60*/  FFMA R70, R70, R90, R35 ;  /* 0x0000005a46467223 */ /* 0x020fe40000000023 */
[----:B------:R-:W-:Y:S01]  /*4f70*/  FFMA R43, R107, R43, R42 ;  /* 0x0000002b6b2b7223 */ /* 0x000fe2000000002a */
[----:B------:R-:W2:Y:S01]  /*4f80*/  LDS.128 R32, [R30.X16+0x1880] ;  /* 0x001880001e207984 */ /* 0x000ea2000000cc00 */
[----:B------:R-:W-:-:S02]  /*4f90*/  FFMA R49, R84, R50, R49 ;  /* 0x0000003254317223 */ /* 0x000fc40000000031 */
[----:B------:R-:W-:Y:S02]  /*4fa0*/  FFMA R90, R60, R90, R43 ;  /* 0x0000005a3c5a7223 */ /* 0x000fe4000000002b */
[----:B------:R-:W-:Y:S02]  /*4fb0*/  FFMA R156, R156, R94, R49 ;  /* 0x0000005e9c9c7223 */ /* 0x000fe40000000031 */
[C---:B------:R-:W-:Y:S02]  /*4fc0*/  FFMA R71, R91.reuse, R71, R70 ;  /* 0x000000475b477223 */ /* 0x040fe40000000046 */
[----:B------:R-:W-:Y:S02]  /*4fd0*/  FFMA R61, R91, R61, R90 ;  /* 0x0000003d5b3d7223 */ /* 0x000fe4000000005a */
[----:B------:R-:W-:Y:S02]  /*4fe0*/  FFMA R157, R157, R95, R156 ;  /* 0x0000005f9d9d7223 */ /* 0x000fe4000000009c */
[----:B------:R-:W-:-:S02]  /*4ff0*/  FFMA R51, R84, R69, R51 ;  /* 0x0000004554337223 */ /* 0x000fc40000000033 */
[C---:B------:R-:W-:Y:S02]  /*5000*/  FFMA R71, R84.reuse, R60, R71 ;  /* 0x0000003c54477223 */ /* 0x040fe40000000047 */
[----:B------:R-:W-:Y:S02]  /*5010*/  FFMA R61, R84, R62, R61 ;  /* 0x0000003e543d7223 */ /* 0x000fe4000000003d */
[C---:B------:R-:W-:Y:S02]  /*5020*/  FFMA R157, R56.reuse, R36, R157 ;  /* 0x00000024389d7223 */ /* 0x040fe4000000009d */
[-C--:B------:R-:W-:Y:S02]  /*5030*/  FFMA R56, R56, R94.reuse, R51 ;  /* 0x0000005e38387223 */ /* 0x080fe40000000033 */
[----:B------:R-:W-:Y:S01]  /*5040*/  FFMA R128, R128, R94, R71 ;  /* 0x0000005e80807223 */ /* 0x000fe20000000047 */
[----:B------:R-:W3:Y:S01]  /*5050*/  LDS.128 R48, [R30.X16+0x1d00] ;  /* 0x001d00001e307984 */ /* 0x000ee2000000cc00 */
[----:B------:R-:W-:-:S02]  /*5060*/  FFMA R94, R94, R130, R61 ;  /* 0x000000825e5e7223 */ /* 0x000fc4000000003d */
[----:B------:R-:W-:Y:S01]  /*5070*/  FFMA R157, R172, R79, R157 ;  /* 0x0000004fac9d7223 */ /* 0x000fe2000000009d */
[----:B------:R-:W-:Y:S01]  /*5080*/  LDS.64 R60, [R30.X16+0x2188] ;  /* 0x002188001e3c7984 */ /* 0x000fe2000000ca00 */
[----:B------:R-:W-:Y:S02]  /*5090*/  FFMA R57, R57, R95, R56 ;  /* 0x0000005f39397223 */ /* 0x000fe40000000038 */
[C---:B------:R-:W-:Y:S02]  /*50a0*/  FFMA R129, R95.reuse, R129, R128 ;  /* 0x000000815f817223 */ /* 0x040fe40000000080 */
[----:B------:R-:W-:Y:S02]  /*50b0*/  FFMA R131, R95, R131, R94 ;  /* 0x000000835f837223 */ /* 0x000fe4000000005e */
[----:B------:R-:W-:Y:S02]  /*50c0*/  FFMA R64, R40, R64, R157 ;  /* 0x0000004028407223 */ /* 0x000fe4000000009d */
[----:B------:R-:W-:-:S02]  /*50d0*/  FFMA R58, R36, R58, R57 ;  /* 0x0000003a243a7223 */ /* 0x000fc40000000039 */
[----:B------:R-:W-:Y:S01]  /*50e0*/  FFMA R130, R36, R130, R129 ;  /* 0x0000008224827223 */ /* 0x000fe20000000081 */
[----:B------:R-:W-:Y:S01]  /*50f0*/  LDS.64 R56, [R30.X16+0x1f50] ;  /* 0x001f50001e387984 */ /* 0x000fe2000000ca00 */
[----:B0-----:R-:W-:Y:S02]  /*5100*/  FFMA R36, R55, R36, R131 ;  /* 0x0000002437247223 */ /* 0x001fe40000000083 */
[C---:B------:R-:W-:Y:S01]  /*5110*/  FFMA R43, R65.reuse, R41, R64 ;  /* 0x00000029412b7223 */ /* 0x040fe20000000040 */
[----:B------:R-:W0:Y:S01]  /*5120*/  LDS R55, [R30.X16+0x1d10] ;  /* 0x001d10001e377984 */ /* 0x000e22000000c800 */
[-C--:B------:R-:W-:Y:S02]  /*5130*/  FFMA R65, R65, R79.reuse, R58 ;  /* 0x0000004f41417223 */ /* 0x080fe4000000003a */
[----:B-1----:R-:W-:Y:S02]  /*5140*/  FFMA R81, R81, R79, R130 ;  /* 0x0000004f51517223 */ /* 0x002fe40000000082 */
[----:B------:R-:W-:-:S02]  /*5150*/  FFMA R79, R79, R83, R36 ;  /* 0x000000534f4f7223 */ /* 0x000fc40000000024 */
[----:B------:R-:W-:Y:S02]  /*5160*/  FFMA R72, R72, R52, R43 ;  /* 0x0000003448487223 */ /* 0x000fe4000000002b */
[C---:B------:R-:W-:Y:S02]  /*5170*/  FFMA R66, R40.reuse, R66, R65 ;  /* 0x0000004228427223 */ /* 0x040fe40000000041 */
[----:B------:R-:W-:Y:S02]  /*5180*/  FFMA R82, R40, R82, R81 ;  /* 0x0000005228527223 */ /* 0x000fe40000000051 */
[----:B------:R-:W-:Y:S02]  /*5190*/  FFMA R76, R76, R40, R79 ;  /* 0x000000284c4c7223 */ /* 0x000fe4000000004f */
[----:B------:R-:W-:Y:S02]  /*51a0*/  FFMA R73, R73, R53, R72 ;  /* 0x0000003549497223 */ /* 0x000fe40000000048 */
[----:B------:R-:W-:-:S02]  /*51b0*/  FFMA R67, R41, R67, R66 ;  /* 0x0000004329437223 */ /* 0x000fc40000000042 */
[C---:B------:R-:W-:Y:S02]  /*51c0*/  FFMA R83, R41.reuse, R83, R82 ;  /* 0x0000005329537223 */ /* 0x040fe40000000052 */
[----:B------:R-:W-:Y:S02]  /*51d0*/  FFMA R77, R41, R77, R76 ;  /* 0x0000004d294d7223 */ /* 0x000fe4000000004c */
[----:B------:R-:W1:Y:S01]  /*51e0*/  LDS.128 R40, [R30.X16+0x1f40] ;  /* 0x001f40001e287984 */ /* 0x000e62000000cc00 */
[C---:B------:R-:W-:Y:S02]  /*51f0*/  FFMA R36, R74.reuse, R54, R73 ;  /* 0x000000364a247223 */ /* 0x040fe40000000049 */
[-C--:B------:R-:W-:Y:S02]  /*5200*/  FFMA R74, R74, R52.reuse, R67 ;  /* 0x000000344a4a7223 */ /* 0x080fe40000000043 */
[-C--:B------:R-:W-:Y:S02]  /*5210*/  FFMA R88, R88, R52.reuse, R83 ;  /* 0x0000003458587223 */ /* 0x080fe40000000053 */
[----:B--2---:R-:W-:-:S02]  /*5220*/  FFMA R52, R32, R52, R77 ;  /* 0x0000003420347223 */ /* 0x004fc4000000004d */
[----:B------:R-:W-:Y:S02]  /*5230*/  FFMA R74, R75, R53, R74 ;  /* 0x000000354b4a7223 */ /* 0x000fe4000000004a */
[C---:B------:R-:W-:Y:S02]  /*5240*/  FFMA R89, R53.reuse, R89, R88 ;  /* 0x0000005935597223 */ /* 0x040fe40000000058 */
[----:B------:R-:W-:Y:S02]  /*5250*/  FFMA R33, R53, R33, R52 ;  /* 0x0000002135217223 */ /* 0x000fe40000000034 */
[----:B------:R-:W-:Y:S01]  /*5260*/  FFMA R101, R101, R133, R36 ;  /* 0x0000008565657223 */ /* 0x000fe20000000024 */
[----:B------:R-:W-:Y:S01]  /*5270*/  LDS R52, [R30.X16+0x23cc] ;  /* 0x0023cc001e347984 */ /* 0x000fe2000000c800 */
[-C--:B------:R-:W-:Y:S02]  /*5280*/  FFMA R74, R173, R54.reuse, R74 ;  /* 0x00000036ad4a7223 */ /* 0x080fe4000000004a */
[----:B------:R-:W-:-:S02]  /*5290*/  FFMA R36, R32, R54, R89 ;  /* 0x0000003620247223 */ /* 0x000fc40000000059 */
[----:B------:R-:W-:Y:S02]  /*52a0*/  FFMA R54, R54, R34, R33 ;  /* 0x0000002236367223 */ /* 0x000fe40000000021 */
[----:B------:R-:W2:Y:S01]  /*52b0*/  LDS.128 R32, [R30.X16+0x2190] ;  /* 0x002190001e207984 */ /* 0x000ea2000000cc00 */
[-C--:B------:R-:W-:Y:S02]  /*52c0*/  FFMA R53, R103, R133.reuse, R74 ;  /* 0x0000008567357223 */ /* 0x080fe4000000004a */
[-C--:B------:R-:W-:Y:S02]  /*52d0*/  FFMA R59, R59, R133.reuse, R36 ;  /* 0x000000853b3b7223 */ /* 0x080fe40000000024 */
[----:B------:R-:W-:Y:S02]  /*52e0*/  FFMA R133, R45, R133, R54 ;  /* 0x000000852d857223 */ /* 0x000fe40000000036 */
[-C--:B------:R-:W-:Y:S02]  /*52f0*/  FFMA R102, R102, R134.reuse, R101 ;  /* 0x0000008666667223 */ /* 0x080fe40000000065 */
[----:B------:R-:W-:-:S02]  /*5300*/  FFMA R158, R158, R134, R53 ;  /* 0x000000869e9e7223 */ /* 0x000fc40000000035 */
[C---:B------:R-:W-:Y:S02]  /*5310*/  FFMA R44, R134.reuse, R44, R59 ;  /* 0x0000002c862c7223 */ /* 0x040fe4000000003b */
[----:B------:R-:W-:Y:S02]  /*5320*/  FFMA R46, R134, R46, R133 ;  /* 0x0000002e862e7223 */ /* 0x000fe40000000085 */
[-C--:B------:R-:W-:Y:S02]  /*5330*/  FFMA R103, R103, R135.reuse, R102 ;  /* 0x0000008767677223 */ /* 0x080fe40000000066 */
[-C--:B------:R-:W-:Y:S02]  /*5340*/  FFMA R159, R159, R135.reuse, R158 ;  /* 0x000000879f9f7223 */ /* 0x080fe4000000009e */
[----:B------:R-:W-:Y:S02]  /*5350*/  FFMA R53, R45, R135, R44 ;  /* 0x000000872d357223 */ /* 0x000fe4000000002c */
[----:B------:R-:W-:-:S02]  /*5360*/  FFMA R135, R135, R47, R46 ;  /* 0x0000002f87877223 */ /* 0x000fc4000000002e */
[----:B------:R-:W4:Y:S01]  /*5370*/  LDS.128 R44, [R30.X16+0x23d0] ;  /* 0x0023d0001e2c7984 */ /* 0x000f22000000cc00 */
[-C--:B------:R-:W-:Y:S02]  /*5380*/  FFMA R164, R164, R142.reuse, R103 ;  /* 0x0000008ea4a47223 */ /* 0x080fe40000000067 */
[-C--:B------:R-:W-:Y:S02]  /*5390*/  FFMA R36, R108, R142.reuse, R159 ;  /* 0x0000008e6c247223 */ /* 0x080fe4000000009f */
[----:B---3--:R-:W-:Y:S02]  /*53a0*/  FFMA R48, R48, R142, R53 ;  /* 0x0000008e30307223 */ /* 0x008fe40000000035 */
[----:B------:R-:W-:Y:S02]  /*53b0*/  FFMA R142, R142, R50, R135 ;  /* 0x000000328e8e7223 */ /* 0x000fe40000000087 */
[-C--:B------:R-:W-:Y:S02]  /*53c0*/  FFMA R165, R165, R143.reuse, R164 ;  /* 0x0000008fa5a57223 */ /* 0x080fe400000000a4 */
[----:B------:R-:W-:-:S02]  /*53d0*/  FFMA R109, R109, R143, R36 ;  /* 0x0000008f6d6d7223 */ /* 0x000fc40000000024 */
[C---:B------:R-:W-:Y:S02]  /*53e0*/  FFMA R49, R143.reuse, R49, R48 ;  /* 0x000000318f317223 */ /* 0x040fe40000000030 */
[----:B------:R-:W-:Y:S02]  /*53f0*/  FFMA R51, R143, R51, R142 ;  /* 0x000000338f337223 */ /* 0x000fe4000000008e */
[----:B------:R-:W-:Y:S02]  /*5400*/  FFMA R165, R108, R68, R165 ;  /* 0x000000446ca57223 */ /* 0x000fe400000000a5 */
[C---:B------:R-:W-:Y:S02]  /*5410*/  FFMA R110, R68.reuse, R110, R109 ;  /* 0x0000006e446e7223 */ /* 0x040fe4000000006d */
[----:B------:R-:W-:Y:S02]  /*5420*/  FFMA R50, R68, R50, R49 ;  /* 0x0000003244327223 */ /* 0x000fe40000000031 */
[----:B0-----:R-:W-:-:S02]  /*5430*/  FFMA R68, R55, R68, R51 ;  /* 0x0000004437447223 */ /* 0x001fc40000000033 */
[-C--:B------:R-:W-:Y:S02]  /*5440*/  FFMA R165, R174, R151.reuse, R165 ;  /* 0x00000097aea57223 */ /* 0x080fe400000000a5 */
[-C--:B------:R-:W-:Y:S02]  /*5450*/  FFMA R49, R125, R151.reuse, R110 ;  /* 0x000000977d317223 */ /* 0x080fe4000000006e */
[----:B-1----:R-:W-:Y:S02]  /*5460*/  FFMA R41, R41, R151, R50 ;  /* 0x0000009729297223 */ /* 0x002fe40000000032 */
[----:B------:R-:W-:Y:S02]  /*5470*/  FFMA R151, R151, R43, R68 ;  /* 0x0000002b97977223 */ /* 0x000fe40000000044 */
[C---:B------:R-:W-:Y:S02]  /*5480*/  FFMA R124, R120.reuse, R124, R165 ;  /* 0x0000007c787c7223 */ /* 0x040fe400000000a5 */
[----:B------:R-:W-:-:S02]  /*5490*/  FFMA R126, R120, R126, R49 ;  /* 0x0000007e787e7223 */ /* 0x000fc40000000031 */
[----:B------:R-:W-:Y:S02]  /*54a0*/  FFMA R42, R120, R42, R41 ;  /* 0x0000002a782a7223 */ /* 0x000fe40000000029 */
[----:B------:R-:W-:Y:S02]  /*54b0*/  FFMA R56, R56, R120, R151 ;  /* 0x0000007838387223 */ /* 0x000fe40000000097 */
[----:B------:R-:W-:Y:S02]  /*54c0*/  FFMA R125, R125, R121, R124 ;  /* 0x000000797d7d7223 */ /* 0x000fe4000000007c */
[C---:B------:R-:W-:Y:S02]  /*54d0*/  FFMA R127, R121.reuse, R127, R126 ;  /* 0x0000007f797f7223 */ /* 0x040fe4000000007e */
[C---:B------:R-:W-:Y:S02]  /*54e0*/  FFMA R43, R121.reuse, R43, R42 ;  /* 0x0000002b792b7223 */ /* 0x040fe4000000002a */
[----:B------:R-:W-:-:S02]  /*54f0*/  FFMA R57, R121, R57, R56 ;  /* 0x0000003979397223 */ /* 0x000fc40000000038 */
[-C--:B------:R-:W-:Y:S02]  /*5500*/  FFMA R116, R116, R112.reuse, R125 ;  /* 0x0000007074747223 */ /* 0x080fe4000000007d */
[-C--:B------:R-:W-:Y:S02]  /*5510*/  FFMA R36, R118, R112.reuse, R127 ;  /* 0x0000007076247223 */ /* 0x080fe4000000007f */
[-C--:B------:R-:W-:Y:S01]  /*5520*/  FFMA R60, R60, R112.reuse, R43 ;  /* 0x000000703c3c7223 */ /* 0x080fe2000000002b */
[----:B------:R-:W-:Y:S01]  /*5530*/  IADD3 R31, R31, 0x1, RZ ;  /* 0x000000011f1f7810 */ /* 0x000fe20007ffe0ff */
[----:B--2---:R-:W-:Y:S02]  /*5540*/  FFMA R112, R32, R112, R57 ;  /* 0x0000007020707223 */ /* 0x004fe40000000039 */
[-C--:B------:R-:W-:Y:S02]  /*5550*/  FFMA R117, R117, R113.reuse, R116 ;  /* 0x0000007175757223 */ /* 0x080fe40000000074 */
[----:B------:R-:W-:-:S02]  /*5560*/  FFMA R36, R119, R113, R36 ;  /* 0x0000007177247223 */ /* 0x000fc40000000024 */
[----:B------:R-:W-:Y:S01]  /*5570*/  FFMA R61, R113, R61, R60 ;  /* 0x0000003d713d7223 */ /* 0x000fe2000000003c */
[----:B------:R-:W-:Y:S01]  /*5580*/  ISETP.NE.AND P6, PT, R31, 0x10, PT ;  /* 0x000000101f00780c */ /* 0x000fe20003fc5270 */
[----:B------:R-:W-:Y:S02]  /*5590*/  FFMA R33, R113, R33, R112 ;  /* 0x0000002171217223 */ /* 0x000fe40000000070 */
[-C--:B------:R-:W-:Y:S02]  /*55a0*/  FFMA R118, R118, R114.reuse, R117 ;  /* 0x0000007276767223 */ /* 0x080fe40000000075 */
[-C--:B------:R-:W-:Y:S02]  /*55b0*/  FFMA R36, R37, R114.reuse, R36 ;  /* 0x0000007225247223 */ /* 0x080fe40000000024 */
[----:B------:R-:W-:Y:S02]  /*55c0*/  FFMA R32, R32, R114, R61 ;  /* 0x0000007220207223 */ /* 0x000fe4000000003d */
[----:B------:R-:W-:-:S02]  /*55d0*/  FFMA R34, R114, R34, R33 ;  /* 0x0000002272227223 */ /* 0x000fc40000000021 */
[-C--:B------:R-:W-:Y:S02]  /*55e0*/  FFMA R97, R97, R85.reuse, R118 ;  /* 0x0000005561617223 */ /* 0x080fe40000000076 */
[-C--:B------:R-:W-:Y:S02]  /*55f0*/  FFMA R33, R99, R85.reuse, R36 ;  /* 0x0000005563217223 */ /* 0x080fe40000000024 */
[-C--:B------:R-:W-:Y:S02]  /*5600*/  FFMA R35, R52, R85.reuse, R32 ;  /* 0x0000005534237223 */ /* 0x080fe40000000020 */
[----:B----4-:R-:W-:Y:S02]  /*5610*/  FFMA R85, R45, R85, R34 ;  /* 0x000000552d557223 */ /* 0x010fe40000000022 */
[-C--:B------:R-:W-:Y:S02]  /*5620*/  FFMA R98, R98, R86.reuse, R97 ;  /* 0x0000005662627223 */ /* 0x080fe40000000061 */
[----:B------:R-:W-:-:S02]  /*5630*/  FFMA R38, R38, R86, R33 ;  /* 0x0000005626267223 */ /* 0x000fc40000000021 */
[C---:B------:R-:W-:Y:S02]  /*5640*/  FFMA R44, R86.reuse, R44, R35 ;  /* 0x0000002c562c7223 */ /* 0x040fe40000000023 */
[----:B------:R-:W-:Y:S02]  /*5650*/  FFMA R46, R86, R46, R85 ;  /* 0x0000002e562e7223 */ /* 0x000fe40000000055 */
[-C--:B------:R-:W-:Y:S02]  /*5660*/  FFMA R51, R99, R87.reuse, R98 ;  /* 0x0000005763337223 */ /* 0x080fe40000000062 */
[-C--:B------:R-:W-:Y:S02]  /*5670*/  FFMA R49, R39, R87.reuse, R38 ;  /* 0x0000005727317223 */ /* 0x080fe40000000026 */
[----:B------:R-:W-:Y:S02]  /*5680*/  FFMA R97, R45, R87, R44 ;  /* 0x000000572d617223 */ /* 0x000fe4000000002c */
[----:B------:R-:W-:Y:S01]  /*5690*/  FFMA R99, R87, R47, R46 ;  /* 0x0000002f57637223 */ /* 0x000fe2000000002e */
[----:B------:R-:W-:Y:S01]  /*56a0*/  @!P6 CALL.REL.NOINC `(.L_x_4) ;  /* 0x000000100000e944 */ /* 0x000fe20003c00000 */
[----:B------:R-:W-:Y:S05]  /*56b0*/  BRA `(.L_x_5) ;  /* 0xffffc4f000007947 */ /* 0x000fea000383ffff */
.L_x_4:
[----:B------:R-:W0:Y:S01]  /*56c0*/  S2R R3, SR_CTAID.X ;  /* 0x0000000000037919 */ /* 0x000e220000002500 */
[----:B------:R-:W-:-:S10]  /*56d0*/  HFMA2.MMA R2, -RZ, RZ, 0, 0 ;  /* 0x00000000ff027435 */ /* 0x000fd400000001ff */
[----:B0-----:R-:W-:-:S05]  /*56e0*/  IMAD.HI R2, R3, -0x6db6db6d, R2 ;  /* 0x9249249303027827 */ /* 0x001fca00078e0202 */
[----:B------:R-:W-:-:S04]  /*56f0*/  SHF.R.U32.HI R5, RZ, 0x1f, R2 ;  /* 0x0000001fff057819 */ /* 0x000fc80000011602 */
[----:B------:R-:W-:-:S04]  /*5700*/  LEA.HI.SX32 R5, R2, R5, 0x1e ;  /* 0x0000000502057211 */ /* 0x000fc800078ff2ff */
[C---:B------:R-:W-:Y:S01]  /*5710*/  LEA R0, R5.reuse, R0, 0x5 ;  /* 0x0000000005007211 */ /* 0x040fe200078e28ff */
[----:B------:R-:W-:-:S04]  /*5720*/  IMAD R3, R5, -0x7, R3 ;  /* 0xfffffff905037824 */ /* 0x000fc800078e0203 */
[----:B------:R-:W-:-:S04]  /*5730*/  IMAD R3, R0, 0x7, R3 ;  /* 0x0000000700037824 */ /* 0x000fc800078e0203 */
[----:B------:R-:W-:-:S05]  /*5740*/  IMAD R2, R3, 0xe, R30 ;  /* 0x0000000e03027824 */ /* 0x000fca00078e021e */
[----:B------:R-:W-:-:S05]  /*5750*/  SHF.L.U32 R2, R2, 0x1, RZ ;  /* 0x0000000102027819 */ /* 0x000fca00000006ff */
[----:B------:R-:W-:-:S05]  /*5760*/  IMAD.WIDE R2, R2, R29, c[0x0][0x170] ;  /* 0x00005c0002027625 */ /* 0x000fca00078e021d */
[----:B------:R-:W-:Y:S04]  /*5770*/  STG.E [R2.64], R51 ;  /* 0x0000003302007986 */ /* 0x000fe8000c101904 */
[----:B------:R-:W-:Y:S04]  /*5780*/  STG.E [R2.64+0x4], R49 ;  /* 0x0000043102007986 */ /* 0x000fe8000c101904 */
[----:B------:R-:W-:Y:S04]  /*5790*/  STG.E [R2.64+0x38], R97 ;  /* 0x0000386102007986 */ /* 0x000fe8000c101904 */
[----:B------:R-:W-:Y:S01]  /*57a0*/  STG.E [R2.64+0x3c], R99 ;  /* 0x00003c6302007986 */ /* 0x000fe2000c101904 */
[----:B------:R-:W-:Y:S05]  /*57b0*/  EXIT ;  /* 0x000000000000794d */ /* 0x000fea0003800000 */
.L_x_6:
[----:B------:R-:W-:-:S00]  /*57c0*/  BRA `(.L_x_6) ;  /* 0xfffffff000007947 */ /* 0x000fc0000383ffff */
[----:B------:R-:W-:-:S00]  /*57d0*/  NOP ;  /* 0x0000000000007918 */ /* 0x000fc00000000000 */
        /* <DEDUP_REMOVED lines=10> */
.L_x_7:


//--------------------- .nv.shared.candidate5     --------------------------
	.section	.nv.shared.candidate5,"aw",@nobits
	.align	4
.nv.shared.candidate5:
	.zero		27712
